//
// Generated by NVIDIA NVVM Compiler
//
// Compiler Build ID: CL-36424714
// Cuda compilation tools, release 13.0, V13.0.88
// Based on NVVM 20.0.0
//

.version 9.0
.target sm_100
.address_size 64

	// .globl	my_kernel_kernel1
// _ZZ17my_kernel_kernel0E18PaddedInput_shared has been demoted
// _ZZ17my_kernel_kernel0E18placeholder_shared has been demoted

.visible .entry my_kernel_kernel1(
	.param .u64 .ptr .align 1 my_kernel_kernel1_param_0,
	.param .u64 .ptr .align 1 my_kernel_kernel1_param_1,
	.param .u64 .ptr .align 1 my_kernel_kernel1_param_2
)
{
	.reg .b32 	%r<6>;
	.reg .b32 	%f<9>;
	.reg .b64 	%rd<12>;

	ld.param.u64 	%rd1, [my_kernel_kernel1_param_0];
	ld.param.u64 	%rd2, [my_kernel_kernel1_param_1];
	ld.param.u64 	%rd3, [my_kernel_kernel1_param_2];
	cvta.to.global.u64 	%rd4, %rd1;
	cvta.to.global.u64 	%rd5, %rd3;
	cvta.to.global.u64 	%rd6, %rd2;
	mov.u32 	%r1, %ctaid.x;
	mul.wide.u32 	%rd7, %r1, 4;
	add.s64 	%rd8, %rd6, %rd7;
	ld.global.nc.f32 	%f1, [%rd8];
	mul.hi.u32 	%r2, %r1, -1307163959;
	shr.u32 	%r3, %r2, 7;
	mul.lo.s32 	%r4, %r3, 184;
	sub.s32 	%r5, %r1, %r4;
	mul.wide.u32 	%rd9, %r5, 4;
	add.s64 	%rd10, %rd5, %rd9;
	ld.global.nc.f32 	%f2, [%rd10];
	add.f32 	%f3, %f1, %f2;
	add.f32 	%f4, %f3, 0f40400000;
	min.f32 	%f5, %f4, 0f40C00000;
	max.f32 	%f6, %f5, 0f00000000;
	mul.f32 	%f7, %f6, 0f3E2AAAAD;
	mul.f32 	%f8, %f3, %f7;
	add.s64 	%rd11, %rd4, %rd7;
	st.global.f32 	[%rd11], %f8;
	ret;

}
	// .globl	my_kernel_kernel0
.visible .entry my_kernel_kernel0(
	.param .u64 .ptr .align 1 my_kernel_kernel0_param_0,
	.param .u64 .ptr .align 1 my_kernel_kernel0_param_1,
	.param .u64 .ptr .align 1 my_kernel_kernel0_param_2
)
{
	.reg .pred 	%p<15>;
	.reg .b16 	%rs<19>;
	.reg .b32 	%r<134>;
	.reg .b32 	%f<735>;
	.reg .b64 	%rd<20>;
	// demoted variable
	.shared .align 4 .b8 _ZZ17my_kernel_kernel0E18PaddedInput_shared[10880];
	// demoted variable
	.shared .align 4 .b8 _ZZ17my_kernel_kernel0E18placeholder_shared[48];
	mov.u32 	%r36, %tid.x;
	mov.u32 	%r37, %ctaid.x;
	mul.hi.u32 	%r38, %r37, -1307163959;
	shr.u32 	%r39, %r38, 5;
	mul.lo.s32 	%r40, %r39, 5;
	mul.lo.s32 	%r41, %r39, 46;
	sub.s32 	%r42, %r37, %r41;
	shl.b32 	%r43, %r42, 2;
	shr.u32 	%r44, %r36, 2;
	mad.lo.s32 	%r45, %r44, 548, %r36;
	add.s32 	%r1, %r45, %r43;
	cvt.u16.u32 	%rs1, %r36;
	mul.hi.u16 	%rs2, %rs1, 13108;
	cvt.u32.u16 	%r2, %rs2;
	shl.b16 	%rs3, %rs1, 1;
	mul.hi.u16 	%rs4, %rs3, 3277;
	cvt.u32.u16 	%r3, %rs4;
	mul.lo.s16 	%rs5, %rs4, 20;
	sub.s16 	%rs6, %rs3, %rs5;
	shr.u16 	%rs7, %rs6, 2;
	cvt.u32.u16 	%r4, %rs7;
	add.s32 	%r5, %r40, %r4;
	cvt.u32.u16 	%r46, %rs6;
	or.b16  	%rs8, %rs3, 1;
	mul.hi.u16 	%rs9, %rs8, 3277;
	cvt.u32.u16 	%r6, %rs9;
	mul.lo.s16 	%rs10, %rs9, 20;
	sub.s16 	%rs11, %rs8, %rs10;
	shr.u16 	%rs12, %rs11, 2;
	cvt.u32.u16 	%r7, %rs12;
	add.s32 	%r8, %r40, %r7;
	mul.wide.u16 	%r47, %rs9, 20;
	sub.s16 	%rs13, %rs3, %rs10;
	cvt.u32.u16 	%r48, %rs13;
	add.s32 	%r9, %r47, %r48;
	shl.b32 	%r49, %r37, 2;
	mad.lo.s32 	%r10, %r39, 736, %r49;
	mul.wide.u16 	%r50, %rs4, 20;
	add.s32 	%r11, %r50, %r46;
	mov.b32 	%r125, 0;
	mov.f32 	%f615, 0f00000000;
	mov.f32 	%f616, %f615;
	mov.f32 	%f617, %f615;
	mov.f32 	%f618, %f615;
	mov.f32 	%f619, %f615;
	mov.f32 	%f620, %f615;
	mov.f32 	%f621, %f615;
	mov.f32 	%f622, %f615;
	mov.f32 	%f623, %f615;
	mov.f32 	%f624, %f615;
	mov.f32 	%f625, %f615;
	mov.f32 	%f626, %f615;
	mov.f32 	%f627, %f615;
	mov.f32 	%f628, %f615;
	mov.f32 	%f629, %f615;
	mov.f32 	%f630, %f615;
	mov.f32 	%f631, %f615;
	mov.f32 	%f632, %f615;
	mov.f32 	%f633, %f615;
	mov.f32 	%f634, %f615;
	mov.f32 	%f635, %f615;
	mov.f32 	%f636, %f615;
	mov.f32 	%f637, %f615;
	mov.f32 	%f638, %f615;
	mov.f32 	%f639, %f615;
	mov.f32 	%f640, %f615;
	mov.f32 	%f641, %f615;
	mov.f32 	%f642, %f615;
	mov.f32 	%f643, %f615;
	mov.f32 	%f644, %f615;
	mov.f32 	%f645, %f615;
	mov.f32 	%f646, %f615;
	mov.f32 	%f647, %f615;
	mov.f32 	%f648, %f615;
	mov.f32 	%f649, %f615;
	mov.f32 	%f650, %f615;
	mov.f32 	%f651, %f615;
	mov.f32 	%f652, %f615;
	mov.f32 	%f653, %f615;
	mov.f32 	%f654, %f615;
	mov.f32 	%f655, %f615;
	mov.f32 	%f656, %f615;
	mov.f32 	%f657, %f615;
	mov.f32 	%f658, %f615;
	mov.f32 	%f659, %f615;
	mov.f32 	%f660, %f615;
	mov.f32 	%f661, %f615;
	mov.f32 	%f662, %f615;
	mov.f32 	%f663, %f615;
	mov.f32 	%f664, %f615;
	mov.f32 	%f665, %f615;
	mov.f32 	%f666, %f615;
	mov.f32 	%f667, %f615;
	mov.f32 	%f668, %f615;
	mov.f32 	%f669, %f615;
	mov.f32 	%f670, %f615;
	mov.f32 	%f671, %f615;
	mov.f32 	%f672, %f615;
	mov.f32 	%f673, %f615;
	mov.f32 	%f674, %f615;
	mov.f32 	%f675, %f615;
	mov.f32 	%f676, %f615;
	mov.f32 	%f677, %f615;
	mov.f32 	%f678, %f615;
	mov.f32 	%f679, %f615;
	mov.f32 	%f680, %f615;
	mov.f32 	%f681, %f615;
	mov.f32 	%f682, %f615;
	mov.f32 	%f683, %f615;
	mov.f32 	%f684, %f615;
	mov.f32 	%f685, %f615;
	mov.f32 	%f686, %f615;
	mov.f32 	%f687, %f615;
	mov.f32 	%f688, %f615;
	mov.f32 	%f689, %f615;
	mov.f32 	%f690, %f615;
	mov.f32 	%f691, %f615;
	mov.f32 	%f692, %f615;
	mov.f32 	%f693, %f615;
	mov.f32 	%f694, %f615;
	mov.f32 	%f695, %f615;
	mov.f32 	%f696, %f615;
	mov.f32 	%f697, %f615;
	mov.f32 	%f698, %f615;
	mov.f32 	%f699, %f615;
	mov.f32 	%f700, %f615;
	mov.f32 	%f701, %f615;
	mov.f32 	%f702, %f615;
	mov.f32 	%f703, %f615;
	mov.f32 	%f704, %f615;
	mov.f32 	%f705, %f615;
	mov.f32 	%f706, %f615;
	mov.f32 	%f707, %f615;
	mov.f32 	%f708, %f615;
	mov.f32 	%f709, %f615;
	mov.f32 	%f710, %f615;
	mov.f32 	%f711, %f615;
	mov.f32 	%f712, %f615;
	mov.f32 	%f713, %f615;
	mov.f32 	%f714, %f615;
	mov.f32 	%f715, %f615;
	mov.f32 	%f716, %f615;
	mov.f32 	%f717, %f615;
	mov.f32 	%f718, %f615;
	mov.f32 	%f719, %f615;
	mov.f32 	%f720, %f615;
	mov.f32 	%f721, %f615;
	mov.f32 	%f722, %f615;
	mov.f32 	%f723, %f615;
	mov.f32 	%f724, %f615;
	mov.f32 	%f725, %f615;
	mov.f32 	%f726, %f615;
	mov.f32 	%f727, %f615;
	mov.f32 	%f728, %f615;
	mov.f32 	%f729, %f615;
	mov.f32 	%f730, %f615;
	mov.f32 	%f731, %f615;
	mov.f32 	%f732, %f615;
	mov.f32 	%f733, %f615;
	mov.f32 	%f734, %f615;
$L__BB1_1:
	mov.u32 	%r52, %tid.x;
	shl.b32 	%r132, %r52, 1;
	and.b32  	%r53, %r132, 2;
	add.s32 	%r54, %r10, %r53;
	add.s32 	%r128, %r54, -2943;
	bar.sync 	0;
	mov.b32 	%r131, -16;
	mov.u32 	%r126, %r11;
	mov.u32 	%r127, %r3;
	mov.u32 	%r129, %r9;
	mov.u32 	%r130, %r6;
$L__BB1_2:
	add.s32 	%r56, %r5, %r125;
	setp.gt.u32 	%p1, %r56, 15;
	or.b32  	%r57, %r5, %r125;
	setp.eq.s32 	%p2, %r57, 0;
	mul.hi.u32 	%r58, %r130, -252645135;
	shr.u32 	%r22, %r58, 4;
	mul.hi.u32 	%r59, %r127, -252645135;
	shr.u32 	%r23, %r59, 4;
	mul.lo.s32 	%r60, %r23, 17;
	sub.s32 	%r61, %r3, %r60;
	add.s32 	%r62, %r131, %r61;
	setp.lt.u32 	%p3, %r62, -15;
	or.pred  	%p4, %p3, %p2;
	or.pred  	%p5, %p4, %p1;
	mov.f32 	%f613, 0f00000000;
	@%p5 bra 	$L__BB1_4;
	ld.param.u64 	%rd16, [my_kernel_kernel0_param_0];
	mul.hi.u32 	%r63, %r132, -1061109567;
	shr.u32 	%r64, %r63, 8;
	add.s32 	%r65, %r125, %r4;
	mul.lo.s32 	%r66, %r65, 184;
	mad.lo.s32 	%r67, %r3, 2760, %r66;
	add.s32 	%r68, %r67, %r128;
	mad.lo.s32 	%r69, %r23, -46920, %r68;
	mad.lo.s32 	%r70, %r64, 41400, %r69;
	add.s32 	%r71, %r70, -1;
	cvta.to.global.u64 	%rd4, %rd16;
	mul.wide.s32 	%rd5, %r71, 4;
	add.s64 	%rd6, %rd4, %rd5;
	ld.global.nc.f32 	%f613, [%rd6];
$L__BB1_4:
	add.s32 	%r73, %r8, %r125;
	setp.gt.u32 	%p6, %r73, 15;
	or.b32  	%r74, %r8, %r125;
	setp.eq.s32 	%p7, %r74, 0;
	mul.hi.u32 	%r75, %r132, -1061109567;
	shr.u32 	%r76, %r75, 8;
	mad.lo.s32 	%r77, %r76, 340, %r126;
	mul.lo.s32 	%r78, %r23, 340;
	sub.s32 	%r79, %r77, %r78;
	shl.b32 	%r80, %r79, 2;
	mov.u32 	%r81, _ZZ17my_kernel_kernel0E18PaddedInput_shared;
	add.s32 	%r82, %r81, %r80;
	st.shared.f32 	[%r82], %f613;
	mul.lo.s32 	%r83, %r22, 17;
	sub.s32 	%r84, %r6, %r83;
	add.s32 	%r85, %r131, %r84;
	setp.lt.u32 	%p8, %r85, -15;
	or.pred  	%p9, %p8, %p7;
	or.pred  	%p10, %p9, %p6;
	mov.f32 	%f614, 0f00000000;
	@%p10 bra 	$L__BB1_6;
	ld.param.u64 	%rd17, [my_kernel_kernel0_param_0];
	add.s32 	%r86, %r132, 1;
	mul.hi.u32 	%r87, %r86, -1061109567;
	shr.u32 	%r88, %r87, 8;
	add.s32 	%r89, %r125, %r7;
	mul.lo.s32 	%r90, %r89, 184;
	mad.lo.s32 	%r91, %r6, 2760, %r90;
	add.s32 	%r92, %r91, %r128;
	mad.lo.s32 	%r93, %r22, -46920, %r92;
	mad.lo.s32 	%r94, %r88, 41400, %r93;
	cvta.to.global.u64 	%rd7, %rd17;
	mul.wide.s32 	%rd8, %r94, 4;
	add.s64 	%rd9, %rd7, %rd8;
	ld.global.nc.f32 	%f614, [%rd9];
$L__BB1_6:
	add.s32 	%r95, %r132, 1;
	mul.hi.u32 	%r96, %r95, -1061109567;
	shr.u32 	%r97, %r96, 8;
	mad.lo.s32 	%r98, %r97, 340, %r129;
	mul.lo.s32 	%r99, %r22, 340;
	sub.s32 	%r100, %r98, %r99;
	shl.b32 	%r101, %r100, 2;
	mov.u32 	%r102, _ZZ17my_kernel_kernel0E18PaddedInput_shared;
	add.s32 	%r103, %r102, %r101;
	st.shared.f32 	[%r103+4], %f614;
	add.s32 	%r132, %r132, 40;
	add.s32 	%r131, %r131, 2;
	add.s32 	%r130, %r130, 2;
	add.s32 	%r129, %r129, 40;
	add.s32 	%r128, %r128, 5520;
	add.s32 	%r127, %r127, 2;
	add.s32 	%r126, %r126, 40;
	setp.ne.s32 	%p11, %r131, 120;
	@%p11 bra 	$L__BB1_2;
	mov.u32 	%r104, %tid.x;
	setp.gt.u32 	%p12, %r104, 11;
	@%p12 bra 	$L__BB1_9;
	ld.param.u64 	%rd18, [my_kernel_kernel0_param_1];
	mad.lo.s32 	%r105, %r125, 184, %r1;
	cvta.to.global.u64 	%rd10, %rd18;
	mul.wide.u32 	%rd11, %r105, 4;
	add.s64 	%rd12, %rd10, %rd11;
	ld.global.nc.f32 	%f368, [%rd12];
	mov.u32 	%r106, %tid.x;
	shl.b32 	%r107, %r106, 2;
	mov.u32 	%r108, _ZZ17my_kernel_kernel0E18placeholder_shared;
	add.s32 	%r109, %r108, %r107;
	st.shared.f32 	[%r109], %f368;
$L__BB1_9:
	bar.sync 	0;
	mov.b32 	%r133, 0;
$L__BB1_10:
	mov.u32 	%r111, %tid.x;
	shl.b32 	%r112, %r111, 2;
	mad.lo.s32 	%r113, %r2, 660, %r112;
	mad.lo.s32 	%r114, %r133, 20, %r113;
	shl.b32 	%r115, %r114, 2;
	mov.u32 	%r116, _ZZ17my_kernel_kernel0E18PaddedInput_shared;
	add.s32 	%r117, %r116, %r115;
	ld.shared.f32 	%f369, [%r117];
	shl.b32 	%r118, %r133, 4;
	mov.u32 	%r119, _ZZ17my_kernel_kernel0E18placeholder_shared;
	add.s32 	%r120, %r119, %r118;
	ld.shared.f32 	%f370, [%r120];
	fma.rn.f32 	%f734, %f369, %f370, %f734;
	ld.shared.f32 	%f371, [%r117+4];
	ld.shared.f32 	%f372, [%r120+4];
	fma.rn.f32 	%f733, %f371, %f372, %f733;
	ld.shared.f32 	%f373, [%r117+8];
	ld.shared.f32 	%f374, [%r120+8];
	fma.rn.f32 	%f732, %f373, %f374, %f732;
	ld.shared.f32 	%f375, [%r117+12];
	ld.shared.f32 	%f376, [%r120+12];
	fma.rn.f32 	%f731, %f375, %f376, %f731;
	ld.shared.f32 	%f377, [%r117+80];
	fma.rn.f32 	%f730, %f377, %f370, %f730;
	ld.shared.f32 	%f378, [%r117+84];
	fma.rn.f32 	%f729, %f378, %f372, %f729;
	ld.shared.f32 	%f379, [%r117+88];
	fma.rn.f32 	%f728, %f379, %f374, %f728;
	ld.shared.f32 	%f380, [%r117+92];
	fma.rn.f32 	%f727, %f380, %f376, %f727;
	ld.shared.f32 	%f381, [%r117+160];
	fma.rn.f32 	%f726, %f381, %f370, %f726;
	ld.shared.f32 	%f382, [%r117+164];
	fma.rn.f32 	%f725, %f382, %f372, %f725;
	ld.shared.f32 	%f383, [%r117+168];
	fma.rn.f32 	%f724, %f383, %f374, %f724;
	ld.shared.f32 	%f384, [%r117+172];
	fma.rn.f32 	%f723, %f384, %f376, %f723;
	ld.shared.f32 	%f385, [%r117+240];
	fma.rn.f32 	%f722, %f385, %f370, %f722;
	ld.shared.f32 	%f386, [%r117+244];
	fma.rn.f32 	%f721, %f386, %f372, %f721;
	ld.shared.f32 	%f387, [%r117+248];
	fma.rn.f32 	%f720, %f387, %f374, %f720;
	ld.shared.f32 	%f388, [%r117+252];
	fma.rn.f32 	%f719, %f388, %f376, %f719;
	ld.shared.f32 	%f389, [%r117+320];
	fma.rn.f32 	%f718, %f389, %f370, %f718;
	ld.shared.f32 	%f390, [%r117+324];
	fma.rn.f32 	%f717, %f390, %f372, %f717;
	ld.shared.f32 	%f391, [%r117+328];
	fma.rn.f32 	%f716, %f391, %f374, %f716;
	ld.shared.f32 	%f392, [%r117+332];
	fma.rn.f32 	%f715, %f392, %f376, %f715;
	ld.shared.f32 	%f393, [%r117+400];
	fma.rn.f32 	%f714, %f393, %f370, %f714;
	ld.shared.f32 	%f394, [%r117+404];
	fma.rn.f32 	%f713, %f394, %f372, %f713;
	ld.shared.f32 	%f395, [%r117+408];
	fma.rn.f32 	%f712, %f395, %f374, %f712;
	ld.shared.f32 	%f396, [%r117+412];
	fma.rn.f32 	%f711, %f396, %f376, %f711;
	ld.shared.f32 	%f397, [%r117+480];
	fma.rn.f32 	%f710, %f397, %f370, %f710;
	ld.shared.f32 	%f398, [%r117+484];
	fma.rn.f32 	%f709, %f398, %f372, %f709;
	ld.shared.f32 	%f399, [%r117+488];
	fma.rn.f32 	%f708, %f399, %f374, %f708;
	ld.shared.f32 	%f400, [%r117+492];
	fma.rn.f32 	%f707, %f400, %f376, %f707;
	ld.shared.f32 	%f401, [%r117+560];
	fma.rn.f32 	%f706, %f401, %f370, %f706;
	ld.shared.f32 	%f402, [%r117+564];
	fma.rn.f32 	%f705, %f402, %f372, %f705;
	ld.shared.f32 	%f403, [%r117+568];
	fma.rn.f32 	%f704, %f403, %f374, %f704;
	ld.shared.f32 	%f404, [%r117+572];
	fma.rn.f32 	%f703, %f404, %f376, %f703;
	ld.shared.f32 	%f405, [%r117+640];
	fma.rn.f32 	%f702, %f405, %f370, %f702;
	ld.shared.f32 	%f406, [%r117+644];
	fma.rn.f32 	%f701, %f406, %f372, %f701;
	ld.shared.f32 	%f407, [%r117+648];
	fma.rn.f32 	%f700, %f407, %f374, %f700;
	ld.shared.f32 	%f408, [%r117+652];
	fma.rn.f32 	%f699, %f408, %f376, %f699;
	ld.shared.f32 	%f409, [%r117+720];
	fma.rn.f32 	%f698, %f409, %f370, %f698;
	ld.shared.f32 	%f410, [%r117+724];
	fma.rn.f32 	%f697, %f410, %f372, %f697;
	ld.shared.f32 	%f411, [%r117+728];
	fma.rn.f32 	%f696, %f411, %f374, %f696;
	ld.shared.f32 	%f412, [%r117+732];
	fma.rn.f32 	%f695, %f412, %f376, %f695;
	ld.shared.f32 	%f413, [%r117+800];
	fma.rn.f32 	%f694, %f413, %f370, %f694;
	ld.shared.f32 	%f414, [%r117+804];
	fma.rn.f32 	%f693, %f414, %f372, %f693;
	ld.shared.f32 	%f415, [%r117+808];
	fma.rn.f32 	%f692, %f415, %f374, %f692;
	ld.shared.f32 	%f416, [%r117+812];
	fma.rn.f32 	%f691, %f416, %f376, %f691;
	ld.shared.f32 	%f417, [%r117+880];
	fma.rn.f32 	%f690, %f417, %f370, %f690;
	ld.shared.f32 	%f418, [%r117+884];
	fma.rn.f32 	%f689, %f418, %f372, %f689;
	ld.shared.f32 	%f419, [%r117+888];
	fma.rn.f32 	%f688, %f419, %f374, %f688;
	ld.shared.f32 	%f420, [%r117+892];
	fma.rn.f32 	%f687, %f420, %f376, %f687;
	ld.shared.f32 	%f421, [%r117+960];
	fma.rn.f32 	%f686, %f421, %f370, %f686;
	ld.shared.f32 	%f422, [%r117+964];
	fma.rn.f32 	%f685, %f422, %f372, %f685;
	ld.shared.f32 	%f423, [%r117+968];
	fma.rn.f32 	%f684, %f423, %f374, %f684;
	ld.shared.f32 	%f424, [%r117+972];
	fma.rn.f32 	%f683, %f424, %f376, %f683;
	ld.shared.f32 	%f425, [%r117+1040];
	fma.rn.f32 	%f682, %f425, %f370, %f682;
	ld.shared.f32 	%f426, [%r117+1044];
	fma.rn.f32 	%f681, %f426, %f372, %f681;
	ld.shared.f32 	%f427, [%r117+1048];
	fma.rn.f32 	%f680, %f427, %f374, %f680;
	ld.shared.f32 	%f428, [%r117+1052];
	fma.rn.f32 	%f679, %f428, %f376, %f679;
	ld.shared.f32 	%f429, [%r117+1120];
	fma.rn.f32 	%f678, %f429, %f370, %f678;
	ld.shared.f32 	%f430, [%r117+1124];
	fma.rn.f32 	%f677, %f430, %f372, %f677;
	ld.shared.f32 	%f431, [%r117+1128];
	fma.rn.f32 	%f676, %f431, %f374, %f676;
	ld.shared.f32 	%f432, [%r117+1132];
	fma.rn.f32 	%f675, %f432, %f376, %f675;
	ld.shared.f32 	%f433, [%r117+1360];
	fma.rn.f32 	%f674, %f433, %f370, %f674;
	ld.shared.f32 	%f434, [%r117+1364];
	fma.rn.f32 	%f673, %f434, %f372, %f673;
	ld.shared.f32 	%f435, [%r117+1368];
	fma.rn.f32 	%f672, %f435, %f374, %f672;
	ld.shared.f32 	%f436, [%r117+1372];
	fma.rn.f32 	%f671, %f436, %f376, %f671;
	ld.shared.f32 	%f437, [%r117+1440];
	fma.rn.f32 	%f670, %f437, %f370, %f670;
	ld.shared.f32 	%f438, [%r117+1444];
	fma.rn.f32 	%f669, %f438, %f372, %f669;
	ld.shared.f32 	%f439, [%r117+1448];
	fma.rn.f32 	%f668, %f439, %f374, %f668;
	ld.shared.f32 	%f440, [%r117+1452];
	fma.rn.f32 	%f667, %f440, %f376, %f667;
	ld.shared.f32 	%f441, [%r117+1520];
	fma.rn.f32 	%f666, %f441, %f370, %f666;
	ld.shared.f32 	%f442, [%r117+1524];
	fma.rn.f32 	%f665, %f442, %f372, %f665;
	ld.shared.f32 	%f443, [%r117+1528];
	fma.rn.f32 	%f664, %f443, %f374, %f664;
	ld.shared.f32 	%f444, [%r117+1532];
	fma.rn.f32 	%f663, %f444, %f376, %f663;
	ld.shared.f32 	%f445, [%r117+1600];
	fma.rn.f32 	%f662, %f445, %f370, %f662;
	ld.shared.f32 	%f446, [%r117+1604];
	fma.rn.f32 	%f661, %f446, %f372, %f661;
	ld.shared.f32 	%f447, [%r117+1608];
	fma.rn.f32 	%f660, %f447, %f374, %f660;
	ld.shared.f32 	%f448, [%r117+1612];
	fma.rn.f32 	%f659, %f448, %f376, %f659;
	ld.shared.f32 	%f449, [%r117+1680];
	fma.rn.f32 	%f658, %f449, %f370, %f658;
	ld.shared.f32 	%f450, [%r117+1684];
	fma.rn.f32 	%f657, %f450, %f372, %f657;
	ld.shared.f32 	%f451, [%r117+1688];
	fma.rn.f32 	%f656, %f451, %f374, %f656;
	ld.shared.f32 	%f452, [%r117+1692];
	fma.rn.f32 	%f655, %f452, %f376, %f655;
	ld.shared.f32 	%f453, [%r117+1760];
	fma.rn.f32 	%f654, %f453, %f370, %f654;
	ld.shared.f32 	%f454, [%r117+1764];
	fma.rn.f32 	%f653, %f454, %f372, %f653;
	ld.shared.f32 	%f455, [%r117+1768];
	fma.rn.f32 	%f652, %f455, %f374, %f652;
	ld.shared.f32 	%f456, [%r117+1772];
	fma.rn.f32 	%f651, %f456, %f376, %f651;
	ld.shared.f32 	%f457, [%r117+1840];
	fma.rn.f32 	%f650, %f457, %f370, %f650;
	ld.shared.f32 	%f458, [%r117+1844];
	fma.rn.f32 	%f649, %f458, %f372, %f649;
	ld.shared.f32 	%f459, [%r117+1848];
	fma.rn.f32 	%f648, %f459, %f374, %f648;
	ld.shared.f32 	%f460, [%r117+1852];
	fma.rn.f32 	%f647, %f460, %f376, %f647;
	ld.shared.f32 	%f461, [%r117+1920];
	fma.rn.f32 	%f646, %f461, %f370, %f646;
	ld.shared.f32 	%f462, [%r117+1924];
	fma.rn.f32 	%f645, %f462, %f372, %f645;
	ld.shared.f32 	%f463, [%r117+1928];
	fma.rn.f32 	%f644, %f463, %f374, %f644;
	ld.shared.f32 	%f464, [%r117+1932];
	fma.rn.f32 	%f643, %f464, %f376, %f643;
	ld.shared.f32 	%f465, [%r117+2000];
	fma.rn.f32 	%f642, %f465, %f370, %f642;
	ld.shared.f32 	%f466, [%r117+2004];
	fma.rn.f32 	%f641, %f466, %f372, %f641;
	ld.shared.f32 	%f467, [%r117+2008];
	fma.rn.f32 	%f640, %f467, %f374, %f640;
	ld.shared.f32 	%f468, [%r117+2012];
	fma.rn.f32 	%f639, %f468, %f376, %f639;
	ld.shared.f32 	%f469, [%r117+2080];
	fma.rn.f32 	%f638, %f469, %f370, %f638;
	ld.shared.f32 	%f470, [%r117+2084];
	fma.rn.f32 	%f637, %f470, %f372, %f637;
	ld.shared.f32 	%f471, [%r117+2088];
	fma.rn.f32 	%f636, %f471, %f374, %f636;
	ld.shared.f32 	%f472, [%r117+2092];
	fma.rn.f32 	%f635, %f472, %f376, %f635;
	ld.shared.f32 	%f473, [%r117+2160];
	fma.rn.f32 	%f634, %f473, %f370, %f634;
	ld.shared.f32 	%f474, [%r117+2164];
	fma.rn.f32 	%f633, %f474, %f372, %f633;
	ld.shared.f32 	%f475, [%r117+2168];
	fma.rn.f32 	%f632, %f475, %f374, %f632;
	ld.shared.f32 	%f476, [%r117+2172];
	fma.rn.f32 	%f631, %f476, %f376, %f631;
	ld.shared.f32 	%f477, [%r117+2240];
	fma.rn.f32 	%f630, %f477, %f370, %f630;
	ld.shared.f32 	%f478, [%r117+2244];
	fma.rn.f32 	%f629, %f478, %f372, %f629;
	ld.shared.f32 	%f479, [%r117+2248];
	fma.rn.f32 	%f628, %f479, %f374, %f628;
	ld.shared.f32 	%f480, [%r117+2252];
	fma.rn.f32 	%f627, %f480, %f376, %f627;
	ld.shared.f32 	%f481, [%r117+2320];
	fma.rn.f32 	%f626, %f481, %f370, %f626;
	ld.shared.f32 	%f482, [%r117+2324];
	fma.rn.f32 	%f625, %f482, %f372, %f625;
	ld.shared.f32 	%f483, [%r117+2328];
	fma.rn.f32 	%f624, %f483, %f374, %f624;
	ld.shared.f32 	%f484, [%r117+2332];
	fma.rn.f32 	%f623, %f484, %f376, %f623;
	ld.shared.f32 	%f485, [%r117+2400];
	fma.rn.f32 	%f622, %f485, %f370, %f622;
	ld.shared.f32 	%f486, [%r117+2404];
	fma.rn.f32 	%f621, %f486, %f372, %f621;
	ld.shared.f32 	%f487, [%r117+2408];
	fma.rn.f32 	%f620, %f487, %f374, %f620;
	ld.shared.f32 	%f488, [%r117+2412];
	fma.rn.f32 	%f619, %f488, %f376, %f619;
	ld.shared.f32 	%f489, [%r117+2480];
	fma.rn.f32 	%f618, %f489, %f370, %f618;
	ld.shared.f32 	%f490, [%r117+2484];
	fma.rn.f32 	%f617, %f490, %f372, %f617;
	ld.shared.f32 	%f491, [%r117+2488];
	fma.rn.f32 	%f616, %f491, %f374, %f616;
	ld.shared.f32 	%f492, [%r117+2492];
	fma.rn.f32 	%f615, %f492, %f376, %f615;
	add.s32 	%r133, %r133, 1;
	setp.ne.s32 	%p13, %r133, 3;
	@%p13 bra 	$L__BB1_10;
	add.s32 	%r125, %r125, 1;
	setp.ne.s32 	%p14, %r125, 3;
	@%p14 bra 	$L__BB1_1;
	ld.param.u64 	%rd19, [my_kernel_kernel0_param_2];
	cvta.to.global.u64 	%rd13, %rd19;
	mov.u32 	%r121, %tid.x;
	cvt.u16.u32 	%rs14, %r121;
	mul.hi.u16 	%rs15, %rs14, 13108;
	mul.lo.s16 	%rs16, %rs15, 5;
	sub.s16 	%rs17, %rs14, %rs16;
	mul.lo.s16 	%rs18, %rs17, 184;
	cvt.u32.u16 	%r122, %rs18;
	mad.lo.s32 	%r123, %r2, 82800, %r10;
	add.s32 	%r124, %r123, %r122;
	mul.wide.u32 	%rd14, %r124, 4;
	add.s64 	%rd15, %rd13, %rd14;
	st.global.f32 	[%rd15], %f734;
	st.global.f32 	[%rd15+4], %f733;
	st.global.f32 	[%rd15+8], %f732;
	st.global.f32 	[%rd15+12], %f731;
	st.global.f32 	[%rd15+11040], %f730;
	st.global.f32 	[%rd15+11044], %f729;
	st.global.f32 	[%rd15+11048], %f728;
	st.global.f32 	[%rd15+11052], %f727;
	st.global.f32 	[%rd15+22080], %f726;
	st.global.f32 	[%rd15+22084], %f725;
	st.global.f32 	[%rd15+22088], %f724;
	st.global.f32 	[%rd15+22092], %f723;
	st.global.f32 	[%rd15+33120], %f722;
	st.global.f32 	[%rd15+33124], %f721;
	st.global.f32 	[%rd15+33128], %f720;
	st.global.f32 	[%rd15+33132], %f719;
	st.global.f32 	[%rd15+44160], %f718;
	st.global.f32 	[%rd15+44164], %f717;
	st.global.f32 	[%rd15+44168], %f716;
	st.global.f32 	[%rd15+44172], %f715;
	st.global.f32 	[%rd15+55200], %f714;
	st.global.f32 	[%rd15+55204], %f713;
	st.global.f32 	[%rd15+55208], %f712;
	st.global.f32 	[%rd15+55212], %f711;
	st.global.f32 	[%rd15+66240], %f710;
	st.global.f32 	[%rd15+66244], %f709;
	st.global.f32 	[%rd15+66248], %f708;
	st.global.f32 	[%rd15+66252], %f707;
	st.global.f32 	[%rd15+77280], %f706;
	st.global.f32 	[%rd15+77284], %f705;
	st.global.f32 	[%rd15+77288], %f704;
	st.global.f32 	[%rd15+77292], %f703;
	st.global.f32 	[%rd15+88320], %f702;
	st.global.f32 	[%rd15+88324], %f701;
	st.global.f32 	[%rd15+88328], %f700;
	st.global.f32 	[%rd15+88332], %f699;
	st.global.f32 	[%rd15+99360], %f698;
	st.global.f32 	[%rd15+99364], %f697;
	st.global.f32 	[%rd15+99368], %f696;
	st.global.f32 	[%rd15+99372], %f695;
	st.global.f32 	[%rd15+110400], %f694;
	st.global.f32 	[%rd15+110404], %f693;
	st.global.f32 	[%rd15+110408], %f692;
	st.global.f32 	[%rd15+110412], %f691;
	st.global.f32 	[%rd15+121440], %f690;
	st.global.f32 	[%rd15+121444], %f689;
	st.global.f32 	[%rd15+121448], %f688;
	st.global.f32 	[%rd15+121452], %f687;
	st.global.f32 	[%rd15+132480], %f686;
	st.global.f32 	[%rd15+132484], %f685;
	st.global.f32 	[%rd15+132488], %f684;
	st.global.f32 	[%rd15+132492], %f683;
	st.global.f32 	[%rd15+143520], %f682;
	st.global.f32 	[%rd15+143524], %f681;
	st.global.f32 	[%rd15+143528], %f680;
	st.global.f32 	[%rd15+143532], %f679;
	st.global.f32 	[%rd15+154560], %f678;
	st.global.f32 	[%rd15+154564], %f677;
	st.global.f32 	[%rd15+154568], %f676;
	st.global.f32 	[%rd15+154572], %f675;
	st.global.f32 	[%rd15+165600], %f674;
	st.global.f32 	[%rd15+165604], %f673;
	st.global.f32 	[%rd15+165608], %f672;
	st.global.f32 	[%rd15+165612], %f671;
	st.global.f32 	[%rd15+176640], %f670;
	st.global.f32 	[%rd15+176644], %f669;
	st.global.f32 	[%rd15+176648], %f668;
	st.global.f32 	[%rd15+176652], %f667;
	st.global.f32 	[%rd15+187680], %f666;
	st.global.f32 	[%rd15+187684], %f665;
	st.global.f32 	[%rd15+187688], %f664;
	st.global.f32 	[%rd15+187692], %f663;
	st.global.f32 	[%rd15+198720], %f662;
	st.global.f32 	[%rd15+198724], %f661;
	st.global.f32 	[%rd15+198728], %f660;
	st.global.f32 	[%rd15+198732], %f659;
	st.global.f32 	[%rd15+209760], %f658;
	st.global.f32 	[%rd15+209764], %f657;
	st.global.f32 	[%rd15+209768], %f656;
	st.global.f32 	[%rd15+209772], %f655;
	st.global.f32 	[%rd15+220800], %f654;
	st.global.f32 	[%rd15+220804], %f653;
	st.global.f32 	[%rd15+220808], %f652;
	st.global.f32 	[%rd15+220812], %f651;
	st.global.f32 	[%rd15+231840], %f650;
	st.global.f32 	[%rd15+231844], %f649;
	st.global.f32 	[%rd15+231848], %f648;
	st.global.f32 	[%rd15+231852], %f647;
	st.global.f32 	[%rd15+242880], %f646;
	st.global.f32 	[%rd15+242884], %f645;
	st.global.f32 	[%rd15+242888], %f644;
	st.global.f32 	[%rd15+242892], %f643;
	st.global.f32 	[%rd15+253920], %f642;
	st.global.f32 	[%rd15+253924], %f641;
	st.global.f32 	[%rd15+253928], %f640;
	st.global.f32 	[%rd15+253932], %f639;
	st.global.f32 	[%rd15+264960], %f638;
	st.global.f32 	[%rd15+264964], %f637;
	st.global.f32 	[%rd15+264968], %f636;
	st.global.f32 	[%rd15+264972], %f635;
	st.global.f32 	[%rd15+276000], %f634;
	st.global.f32 	[%rd15+276004], %f633;
	st.global.f32 	[%rd15+276008], %f632;
	st.global.f32 	[%rd15+276012], %f631;
	st.global.f32 	[%rd15+287040], %f630;
	st.global.f32 	[%rd15+287044], %f629;
	st.global.f32 	[%rd15+287048], %f628;
	st.global.f32 	[%rd15+287052], %f627;
	st.global.f32 	[%rd15+298080], %f626;
	st.global.f32 	[%rd15+298084], %f625;
	st.global.f32 	[%rd15+298088], %f624;
	st.global.f32 	[%rd15+298092], %f623;
	st.global.f32 	[%rd15+309120], %f622;
	st.global.f32 	[%rd15+309124], %f621;
	st.global.f32 	[%rd15+309128], %f620;
	st.global.f32 	[%rd15+309132], %f619;
	st.global.f32 	[%rd15+320160], %f618;
	st.global.f32 	[%rd15+320164], %f617;
	st.global.f32 	[%rd15+320168], %f616;
	st.global.f32 	[%rd15+320172], %f615;
	ret;

}


// ===== COMPILED SASS (sm_100) =====

	.target	sm_100

	.elftype	@"ET_EXEC"


//--------------------- .note.nv.tkinfo           --------------------------
	.section	.note.nv.tkinfo,"",@"SHT_NOTE"
	.sectionflags	@"SHF_NOTE_NV_TKINFO"
	.tkinfo
        /*0018*/ 	.word	0x00000002
        /*0030*/ 	.string	""
        /*0030*/ 	.string	"ptxas"
        /*0030*/ 	.string	"Cuda compilation tools, release 13.0, V13.0.88"
        /*0030*/ 	.string	"Build cuda_13.0.r13.0/compiler.36424714_0"
        /*0030*/ 	.string	"-arch sm_100 -m 64 "



//--------------------- .note.nv.cuinfo           --------------------------
	.section	.note.nv.cuinfo,"",@"SHT_NOTE"
	.sectionflags	@"SHF_NOTE_NV_CUINFO"
        /*0018*/ 	.short	0x0002
        /*001a*/ 	.short	0x0064
        /*001c*/ 	.short	0x0082
	.zero		2


//--------------------- .nv.info                  --------------------------
	.section	.nv.info,"",@"SHT_CUDA_INFO"
	.align	4


	//----- nvinfo : EIATTR_REGCOUNT
	.align		4
        /*0000*/ 	.byte	0x04, 0x2f
        /*0002*/ 	.short	(.L_1 - .L_0)
	.align		4
.L_0:
        /*0004*/ 	.word	index@(my_kernel_kernel1)
        /*0008*/ 	.word	0x0000000e


	//----- nvinfo : EIATTR_FRAME_SIZE
	.align		4
.L_1:
        /*000c*/ 	.byte	0x04, 0x11
        /*000e*/ 	.short	(.L_3 - .L_2)
	.align		4
.L_2:
        /*0010*/ 	.word	index@(my_kernel_kernel1)
        /*0014*/ 	.word	0x00000000


	//----- nvinfo : EIATTR_REGCOUNT
	.align		4
.L_3:
        /*0018*/ 	.byte	0x04, 0x2f
        /*001a*/ 	.short	(.L_5 - .L_4)
	.align		4
.L_4:
        /*001c*/ 	.word	index@(my_kernel_kernel0)
        /*0020*/ 	.word	0x000000a8


	//----- nvinfo : EIATTR_FRAME_SIZE
	.align		4
.L_5:
        /*0024*/ 	.byte	0x04, 0x11
        /*0026*/ 	.short	(.L_7 - .L_6)
	.align		4
.L_6:
        /*0028*/ 	.word	index@(my_kernel_kernel0)
        /*002c*/ 	.word	0x00000000


	//----- nvinfo : EIATTR_MIN_STACK_SIZE
	.align		4
.L_7:
        /*0030*/ 	.byte	0x04, 0x12
        /*0032*/ 	.short	(.L_9 - .L_8)
	.align		4
.L_8:
        /*0034*/ 	.word	index@(my_kernel_kernel0)
        /*0038*/ 	.word	0x00000000


	//----- nvinfo : EIATTR_MIN_STACK_SIZE
	.align		4
.L_9:
        /*003c*/ 	.byte	0x04, 0x12
        /*003e*/ 	.short	(.L_11 - .L_10)
	.align		4
.L_10:
        /*0040*/ 	.word	index@(my_kernel_kernel1)
        /*0044*/ 	.word	0x00000000
.L_11:


//--------------------- .nv.compat                --------------------------
	.section	.nv.compat,"",@"SHT_CUDA_COMPAT_INFO"
	.align	4
        /*0000*/ 	.byte	0x02, 0x09, 0x00, 0x00, 0x02, 0x02, 0x01, 0x00, 0x02, 0x05, 0x05, 0x00, 0x03, 0x07, 0x01, 0x01
        /*0010*/ 	.byte	0x02, 0x03, 0x00, 0x00, 0x02, 0x06, 0x01, 0x00, 0x04, 0x0b, 0x08, 0x00, 0x09, 0x00, 0x00, 0x00
        /*0020*/ 	.byte	0x00, 0x00, 0x00, 0x00


//--------------------- .nv.info.my_kernel_kernel0 --------------------------
	.section	.nv.info.my_kernel_kernel0,"",@"SHT_CUDA_INFO"
	.sectionflags	@""
	.align	4


	//----- nvinfo : EIATTR_CUDA_API_VERSION
	.align		4
        /*0000*/ 	.byte	0x04, 0x37
        /*0002*/ 	.short	(.L_13 - .L_12)
.L_12:
        /*0004*/ 	.word	0x00000082


	//----- nvinfo : EIATTR_KPARAM_INFO
	.align		4
.L_13:
        /*0008*/ 	.byte	0x04, 0x17
        /*000a*/ 	.short	(.L_15 - .L_14)
.L_14:
        /*000c*/ 	.word	0x00000000
        /*0010*/ 	.short	0x0002
        /*0012*/ 	.short	0x0010
        /*0014*/ 	.byte	0x00, 0xf5, 0x21, 0x00


	//----- nvinfo : EIATTR_KPARAM_INFO
	.align		4
.L_15:
        /*0018*/ 	.byte	0x04, 0x17
        /*001a*/ 	.short	(.L_17 - .L_16)
.L_16:
        /*001c*/ 	.word	0x00000000
        /*0020*/ 	.short	0x0001
        /*0022*/ 	.short	0x0008
        /*0024*/ 	.byte	0x00, 0xf5, 0x21, 0x00


	//----- nvinfo : EIATTR_KPARAM_INFO
	.align		4
.L_17:
        /*0028*/ 	.byte	0x04, 0x17
        /*002a*/ 	.short	(.L_19 - .L_18)
.L_18:
        /*002c*/ 	.word	0x00000000
        /*0030*/ 	.short	0x0000
        /*0032*/ 	.short	0x0000
        /*0034*/ 	.byte	0x00, 0xf5, 0x21, 0x00


	//----- nvinfo : EIATTR_SPARSE_MMA_MASK
	.align		4
.L_19:
        /*0038*/ 	.byte	0x03, 0x50
        /*003a*/ 	.short	0x0000


	//----- nvinfo : EIATTR_MAXREG_COUNT
	.align		4
        /*003c*/ 	.byte	0x03, 0x1b
        /*003e*/ 	.short	0x00ff


	//----- nvinfo : EIATTR_NUM_BARRIERS
	.align		4
        /*0040*/ 	.byte	0x02, 0x4c
        /*0042*/ 	.byte	0x01
	.zero		1


	//----- nvinfo : EIATTR_MERCURY_ISA_VERSION
	.align		4
        /*0044*/ 	.byte	0x03, 0x5f
        /*0046*/ 	.short	0x0101


	//----- nvinfo : EIATTR_VRC_CTA_INIT_COUNT
	.align		4
        /*0048*/ 	.byte	0x02, 0x4a
	.zero		1
	.zero		1


	//----- nvinfo : EIATTR_EXIT_INSTR_OFFSETS
	.align		4
        /*004c*/ 	.byte	0x04, 0x1c
        /*004e*/ 	.short	(.L_21 - .L_20)


	//   ....[0]....
.L_20:
        /*0050*/ 	.word	0x00001e60


	//----- nvinfo : EIATTR_CBANK_PARAM_SIZE
	.align		4
.L_21:
        /*0054*/ 	.byte	0x03, 0x19
        /*0056*/ 	.short	0x0018


	//----- nvinfo : EIATTR_PARAM_CBANK
	.align		4
        /*0058*/ 	.byte	0x04, 0x0a
        /*005a*/ 	.short	(.L_23 - .L_22)
	.align		4
.L_22:
        /*005c*/ 	.word	index@(.nv.constant0.my_kernel_kernel0)
        /*0060*/ 	.short	0x0380
        /*0062*/ 	.short	0x0018


	//----- nvinfo : EIATTR_SW_WAR
	.align		4
.L_23:
        /*0064*/ 	.byte	0x04, 0x36
        /*0066*/ 	.short	(.L_25 - .L_24)
.L_24:
        /*0068*/ 	.word	0x00000008
.L_25:


//--------------------- .nv.info.my_kernel_kernel1 --------------------------
	.section	.nv.info.my_kernel_kernel1,"",@"SHT_CUDA_INFO"
	.sectionflags	@""
	.align	4


	//----- nvinfo : EIATTR_CUDA_API_VERSION
	.align		4
        /*0000*/ 	.byte	0x04, 0x37
        /*0002*/ 	.short	(.L_27 - .L_26)
.L_26:
        /*0004*/ 	.word	0x00000082


	//----- nvinfo : EIATTR_KPARAM_INFO
	.align		4
.L_27:
        /*0008*/ 	.byte	0x04, 0x17
        /*000a*/ 	.short	(.L_29 - .L_28)
.L_28:
        /*000c*/ 	.word	0x00000000
        /*0010*/ 	.short	0x0002
        /*0012*/ 	.short	0x0010
        /*0014*/ 	.byte	0x00, 0xf5, 0x21, 0x00


	//----- nvinfo : EIATTR_KPARAM_INFO
	.align		4
.L_29:
        /*0018*/ 	.byte	0x04, 0x17
        /*001a*/ 	.short	(.L_31 - .L_30)
.L_30:
        /*001c*/ 	.word	0x00000000
        /*0020*/ 	.short	0x0001
        /*0022*/ 	.short	0x0008
        /*0024*/ 	.byte	0x00, 0xf5, 0x21, 0x00


	//----- nvinfo : EIATTR_KPARAM_INFO
	.align		4
.L_31:
        /*0028*/ 	.byte	0x04, 0x17
        /*002a*/ 	.short	(.L_33 - .L_32)
.L_32:
        /*002c*/ 	.word	0x00000000
        /*0030*/ 	.short	0x0000
        /*0032*/ 	.short	0x0000
        /*0034*/ 	.byte	0x00, 0xf5, 0x21, 0x00


	//----- nvinfo : EIATTR_SPARSE_MMA_MASK
	.align		4
.L_33:
        /*0038*/ 	.byte	0x03, 0x50
        /*003a*/ 	.short	0x0000


	//----- nvinfo : EIATTR_MAXREG_COUNT
	.align		4
        /*003c*/ 	.byte	0x03, 0x1b
        /*003e*/ 	.short	0x00ff


	//----- nvinfo : EIATTR_MERCURY_ISA_VERSION
	.align		4
        /*0040*/ 	.byte	0x03, 0x5f
        /*0042*/ 	.short	0x0101


	//----- nvinfo : EIATTR_VRC_CTA_INIT_COUNT
	.align		4
        /*0044*/ 	.byte	0x02, 0x4a
	.zero		1
	.zero		1


	//----- nvinfo : EIATTR_EXIT_INSTR_OFFSETS
	.align		4
        /*0048*/ 	.byte	0x04, 0x1c
        /*004a*/ 	.short	(.L_35 - .L_34)


	//   ....[0]....
.L_34:
        /*004c*/ 	.word	0x00000150


	//----- nvinfo : EIATTR_CBANK_PARAM_SIZE
	.align		4
.L_35:
        /*0050*/ 	.byte	0x03, 0x19
        /*0052*/ 	.short	0x0018


	//----- nvinfo : EIATTR_PARAM_CBANK
	.align		4
        /*0054*/ 	.byte	0x04, 0x0a
        /*0056*/ 	.short	(.L_37 - .L_36)
	.align		4
.L_36:
        /*0058*/ 	.word	index@(.nv.constant0.my_kernel_kernel1)
        /*005c*/ 	.short	0x0380
        /*005e*/ 	.short	0x0018


	//----- nvinfo : EIATTR_SW_WAR
	.align		4
.L_37:
        /*0060*/ 	.byte	0x04, 0x36
        /*0062*/ 	.short	(.L_39 - .L_38)
.L_38:
        /*0064*/ 	.word	0x00000008
.L_39:


//--------------------- .nv.callgraph             --------------------------
	.section	.nv.callgraph,"",@"SHT_CUDA_CALLGRAPH"
	.align	4
	.sectionentsize	8
	.align		4
        /*0000*/ 	.word	0x00000000
	.align		4
        /*0004*/ 	.word	0xffffffff
	.align		4
        /*0008*/ 	.word	0x00000000
	.align		4
        /*000c*/ 	.word	0xfffffffe
	.align		4
        /*0010*/ 	.word	0x00000000
	.align		4
        /*0014*/ 	.word	0xfffffffd
	.align		4
        /*0018*/ 	.word	0x00000000
	.align		4
        /*001c*/ 	.word	0xfffffffc


//--------------------- .text.my_kernel_kernel0   --------------------------
	.section	.text.my_kernel_kernel0,"ax",@progbits
	.align	128
        .global         my_kernel_kernel0
        .type           my_kernel_kernel0,@function
        .size           my_kernel_kernel0,(.L_x_5 - my_kernel_kernel0)
        .other          my_kernel_kernel0,@"STO_CUDA_ENTRY STV_DEFAULT"
my_kernel_kernel0:
.text.my_kernel_kernel0:
[----:B------:R-:W-:Y:S01]  /*0000*/  LDC R1, c[0x0][0x37c] ;  /* 0x0000df00ff017b82 */ /* 0x000fe20000000800 */
[----:B------:R-:W0:Y:S01]  /*0010*/  S2R R35, SR_TID.X ;  /* 0x0000000000237919 */ /* 0x000e220000002100 */
[----:B------:R-:W-:Y:S01]  /*0020*/  HFMA2 R152, -RZ, RZ, 0, 0 ;  /* 0x00000000ff987431 */ /* 0x000fe200000001ff */
[----:B------:R-:W-:Y:S01]  /*0030*/  CS2R R150, SRZ ;  /* 0x0000000000967805 */ /* 0x000fe2000001ff00 */
[----:B------:R-:W-:Y:S01]  /*0040*/  HFMA2 R67, -RZ, RZ, 0, 0 ;  /* 0x00000000ff437431 */ /* 0x000fe200000001ff */
[----:B------:R-:W1:Y:S01]  /*0050*/  S2R R41, SR_CTAID.X ;  /* 0x0000000000297919 */ /* 0x000e620000002500 */
[----:B------:R-:W-:Y:S02]  /*0060*/  CS2R R148, SRZ ;  /* 0x0000000000947805 */ /* 0x000fe4000001ff00 */
[----:B------:R-:W-:Y:S02]  /*0070*/  CS2R R146, SRZ ;  /* 0x0000000000927805 */ /* 0x000fe4000001ff00 */
[----:B------:R-:W-:-:S02]  /*0080*/  CS2R R144, SRZ ;  /* 0x0000000000907805 */ /* 0x000fc4000001ff00 */
[----:B------:R-:W-:Y:S02]  /*0090*/  CS2R R142, SRZ ;  /* 0x00000000008e7805 */ /* 0x000fe4000001ff00 */
[----:B------:R-:W-:Y:S02]  /*00a0*/  CS2R R140, SRZ ;  /* 0x00000000008c7805 */ /* 0x000fe4000001ff00 */
[----:B------:R-:W-:Y:S02]  /*00b0*/  CS2R R138, SRZ ;  /* 0x00000000008a7805 */ /* 0x000fe4000001ff00 */
        /* <DEDUP_REMOVED lines=21> */
[C---:B0-----:R-:W-:Y:S02]  /*0210*/  SHF.L.U32 R4, R35.reuse, 0x1, RZ ;  /* 0x0000000123047819 */ /* 0x041fe400000006ff */
[----:B------:R-:W-:Y:S02]  /*0220*/  CS2R R94, SRZ ;  /* 0x00000000005e7805 */ /* 0x000fe4000001ff00 */
[----:B------:R-:W-:Y:S02]  /*0230*/  LOP3.LUT R40, R35, 0xffff, RZ, 0xc0, !PT ;  /* 0x0000ffff23287812 */ /* 0x000fe400078ec0ff */
[----:B------:R-:W-:Y:S02]  /*0240*/  CS2R R92, SRZ ;  /* 0x00000000005c7805 */ /* 0x000fe4000001ff00 */
[----:B------:R-:W-:Y:S02]  /*0250*/  IADD3 R6, PT, PT, R4, 0x1, RZ ;  /* 0x0000000104067810 */ /* 0x000fe40007ffe0ff */
[----:B------:R-:W-:-:S02]  /*0260*/  CS2R R90, SRZ ;  /* 0x00000000005a7805 */ /* 0x000fc4000001ff00 */
[----:B------:R-:W-:Y:S01]  /*0270*/  LOP3.LUT R0, R4, 0xffff, RZ, 0xc0, !PT ;  /* 0x0000ffff04007812 */ /* 0x000fe200078ec0ff */
[----:B------:R-:W-:Y:S01]  /*0280*/  IMAD R40, R40, 0x3334, RZ ;  /* 0x0000333428287824 */ /* 0x000fe200078e02ff */
[----:B------:R-:W-:Y:S02]  /*0290*/  LOP3.LUT R2, R6, 0xffff, RZ, 0xc0, !PT ;  /* 0x0000ffff06027812 */ /* 0x000fe400078ec0ff */
[----:B------:R-:W-:Y:S02]  /*02a0*/  CS2R R88, SRZ ;  /* 0x0000000000587805 */ /* 0x000fe4000001ff00 */
[----:B------:R-:W-:Y:S01]  /*02b0*/  CS2R R86, SRZ ;  /* 0x0000000000567805 */ /* 0x000fe2000001ff00 */
[----:B------:R-:W-:Y:S01]  /*02c0*/  IMAD R0, R0, 0xccd, RZ ;  /* 0x00000ccd00007824 */ /* 0x000fe200078e02ff */
[----:B------:R-:W-:Y:S01]  /*02d0*/  CS2R R84, SRZ ;  /* 0x0000000000547805 */ /* 0x000fe2000001ff00 */
[----:B------:R-:W-:Y:S01]  /*02e0*/  IMAD R2, R2, 0xccd, RZ ;  /* 0x00000ccd02027824 */ /* 0x000fe200078e02ff */
[----:B------:R-:W-:-:S02]  /*02f0*/  CS2R R82, SRZ ;  /* 0x0000000000527805 */ /* 0x000fc4000001ff00 */
[----:B------:R-:W-:Y:S02]  /*0300*/  CS2R R80, SRZ ;  /* 0x0000000000507805 */ /* 0x000fe4000001ff00 */
[----:B------:R-:W-:Y:S01]  /*0310*/  SHF.R.U32.HI R158, RZ, 0x10, R0 ;  /* 0x00000010ff9e7819 */ /* 0x000fe20000011600 */
[----:B-1----:R-:W-:Y:S01]  /*0320*/  IMAD.HI.U32 R0, R41, -0x4de9bd37, RZ ;  /* 0xb21642c929007827 */ /* 0x002fe200078e00ff */
[----:B------:R-:W-:Y:S02]  /*0330*/  SHF.R.U32.HI R156, RZ, 0x10, R2 ;  /* 0x00000010ff9c7819 */ /* 0x000fe40000011602 */
[----:B------:R-:W-:Y:S02]  /*0340*/  CS2R R78, SRZ ;  /* 0x00000000004e7805 */ /* 0x000fe4000001ff00 */
[----:B------:R-:W-:Y:S02]  /*0350*/  PRMT R5, R158, 0x9910, RZ ;  /* 0x000099109e057816 */ /* 0x000fe400000000ff */
[----:B------:R-:W-:-:S02]  /*0360*/  CS2R R76, SRZ ;  /* 0x00000000004c7805 */ /* 0x000fc4000001ff00 */
[----:B------:R-:W-:Y:S02]  /*0370*/  PRMT R7, R156, 0x9910, RZ ;  /* 0x000099109c077816 */ /* 0x000fe400000000ff */
[----:B------:R-:W-:Y:S02]  /*0380*/  CS2R R74, SRZ ;  /* 0x00000000004a7805 */ /* 0x000fe4000001ff00 */
[--C-:B------:R-:W-:Y:S01]  /*0390*/  SHF.R.U32.HI R2, RZ, 0x2, R35.reuse ;  /* 0x00000002ff027819 */ /* 0x100fe20000011623 */
[----:B------:R-:W-:Y:S01]  /*03a0*/  IMAD R5, R5, 0x14, RZ ;  /* 0x0000001405057824 */ /* 0x000fe200078e02ff */
[----:B------:R-:W-:Y:S01]  /*03b0*/  SHF.R.U32.HI R36, RZ, 0x5, R0 ;  /* 0x00000005ff247819 */ /* 0x000fe20000011600 */
[----:B------:R-:W-:Y:S01]  /*03c0*/  IMAD R7, R7, 0x14, RZ ;  /* 0x0000001407077824 */ /* 0x000fe200078e02ff */
[----:B------:R-:W-:Y:S01]  /*03d0*/  CS2R R72, SRZ ;  /* 0x0000000000487805 */ /* 0x000fe2000001ff00 */
[----:B------:R-:W-:Y:S01]  /*03e0*/  IMAD R3, R2, 0x224, R35 ;  /* 0x0000022402037824 */ /* 0x000fe200078e0223 */
[----:B------:R-:W-:Y:S01]  /*03f0*/  IADD3 R5, PT, PT, RZ, -R5, RZ ;  /* 0x80000005ff057210 */ /* 0x000fe20007ffe0ff */
[C-C-:B------:R-:W-:Y:S01]  /*0400*/  IMAD R160, R36.reuse, -0x2e, R41.reuse ;  /* 0xffffffd224a07824 */ /* 0x140fe200078e0229 */
[----:B------:R-:W-:Y:S01]  /*0410*/  IADD3 R7, PT, PT, RZ, -R7, RZ ;  /* 0x80000007ff077210 */ /* 0x000fe20007ffe0ff */
[----:B------:R-:W-:Y:S01]  /*0420*/  IMAD R154, R36, 0xb8, R41 ;  /* 0x000000b8249a7824 */ /* 0x000fe200078e0229 */
[----:B------:R-:W-:-:S02]  /*0430*/  PRMT R37, R5, 0x7710, RZ ;  /* 0x0000771005257816 */ /* 0x000fc400000000ff */
[----:B------:R-:W-:Y:S02]  /*0440*/  CS2R R70, SRZ ;  /* 0x0000000000467805 */ /* 0x000fe4000001ff00 */
[----:B------:R-:W-:Y:S02]  /*0450*/  PRMT R39, R7, 0x7710, RZ ;  /* 0x0000771007277816 */ /* 0x000fe400000000ff */
[----:B------:R-:W-:Y:S02]  /*0460*/  CS2R R8, SRZ ;  /* 0x0000000000087805 */ /* 0x000fe4000001ff00 */
[----:B------:R-:W-:Y:S02]  /*0470*/  IADD3 R37, PT, PT, R4, R37, RZ ;  /* 0x0000002504257210 */ /* 0x000fe40007ffe0ff */
[----:B------:R-:W-:Y:S02]  /*0480*/  CS2R R10, SRZ ;  /* 0x00000000000a7805 */ /* 0x000fe4000001ff00 */
[----:B------:R-:W-:-:S02]  /*0490*/  IADD3 R38, PT, PT, R6, R39, RZ ;  /* 0x0000002706267210 */ /* 0x000fc40007ffe0ff */
[----:B------:R-:W-:Y:S02]  /*04a0*/  CS2R R6, SRZ ;  /* 0x0000000000067805 */ /* 0x000fe4000001ff00 */
[----:B------:R-:W-:Y:S02]  /*04b0*/  LOP3.LUT R37, R37, 0xffff, RZ, 0xc0, !PT ;  /* 0x0000ffff25257812 */ /* 0x000fe400078ec0ff */
[----:B------:R-:W-:Y:S02]  /*04c0*/  CS2R R12, SRZ ;  /* 0x00000000000c7805 */ /* 0x000fe4000001ff00 */
[----:B------:R-:W-:Y:S02]  /*04d0*/  LOP3.LUT R38, R38, 0xffff, RZ, 0xc0, !PT ;  /* 0x0000ffff26267812 */ /* 0x000fe400078ec0ff */
[----:B------:R-:W-:Y:S02]  /*04e0*/  CS2R R14, SRZ ;  /* 0x00000000000e7805 */ /* 0x000fe4000001ff00 */
[----:B------:R-:W-:-:S02]  /*04f0*/  IADD3 R39, PT, PT, R4, R39, RZ ;  /* 0x0000002704277210 */ /* 0x000fc40007ffe0ff */
[----:B------:R-:W-:Y:S02]  /*0500*/  CS2R R4, SRZ ;  /* 0x0000000000047805 */ /* 0x000fe4000001ff00 */
[----:B------:R-:W-:Y:S02]  /*0510*/  SHF.R.U32.HI R163, RZ, 0x2, R37 ;  /* 0x00000002ffa37819 */ /* 0x000fe40000011625 */
[----:B------:R-:W-:Y:S02]  /*0520*/  CS2R R16, SRZ ;  /* 0x0000000000107805 */ /* 0x000fe4000001ff00 */
[----:B------:R-:W-:Y:S02]  /*0530*/  SHF.R.U32.HI R159, RZ, 0x2, R38 ;  /* 0x00000002ff9f7819 */ /* 0x000fe40000011626 */
[----:B------:R-:W-:Y:S02]  /*0540*/  CS2R R18, SRZ ;  /* 0x0000000000127805 */ /* 0x000fe4000001ff00 */
[----:B------:R-:W-:-:S02]  /*0550*/  LOP3.LUT R39, R39, 0xffff, RZ, 0xc0, !PT ;  /* 0x0000ffff27277812 */ /* 0x000fc400078ec0ff */
[----:B------:R-:W-:Y:S02]  /*0560*/  CS2R R20, SRZ ;  /* 0x0000000000147805 */ /* 0x000fe4000001ff00 */
[----:B------:R-:W-:Y:S02]  /*0570*/  LOP3.LUT R163, R163, 0xffff, RZ, 0xc0, !PT ;  /* 0x0000ffffa3a37812 */ /* 0x000fe400078ec0ff */
[----:B------:R-:W-:Y:S02]  /*0580*/  CS2R R22, SRZ ;  /* 0x0000000000167805 */ /* 0x000fe4000001ff00 */
[----:B------:R-:W-:Y:S02]  /*0590*/  LOP3.LUT R159, R159, 0xffff, RZ, 0xc0, !PT ;  /* 0x0000ffff9f9f7812 */ /* 0x000fe400078ec0ff */
[----:B------:R-:W-:Y:S02]  /*05a0*/  CS2R R24, SRZ ;  /* 0x0000000000187805 */ /* 0x000fe4000001ff00 */
[----:B------:R-:W-:-:S02]  /*05b0*/  LEA R160, R160, R3, 0x2 ;  /* 0x00000003a0a07211 */ /* 0x000fc400078e10ff */
[----:B------:R-:W-:Y:S02]  /*05c0*/  CS2R R2, SRZ ;  /* 0x0000000000027805 */ /* 0x000fe4000001ff00 */
[----:B------:R-:W-:Y:S02]  /*05d0*/  MOV R0, RZ ;  /* 0x000000ff00007202 */ /* 0x000fe40000000f00 */
[----:B------:R-:W-:Y:S02]  /*05e0*/  CS2R R26, SRZ ;  /* 0x00000000001a7805 */ /* 0x000fe4000001ff00 */
[----:B------:R-:W-:Y:S02]  /*05f0*/  CS2R R28, SRZ ;  /* 0x00000000001c7805 */ /* 0x000fe4000001ff00 */
[----:B------:R-:W-:Y:S02]  /*0600*/  CS2R R30, SRZ ;  /* 0x00000000001e7805 */ /* 0x000fe4000001ff00 */
[----:B------:R-:W-:-:S02]  /*0610*/  CS2R R32, SRZ ;  /* 0x0000000000207805 */ /* 0x000fc4000001ff00 */
[----:B------:R-:W-:Y:S02]  /*0620*/  CS2R R34, SRZ ;  /* 0x0000000000227805 */ /* 0x000fe4000001ff00 */
[----:B------:R-:W-:Y:S02]  /*0630*/  CS2R R64, SRZ ;  /* 0x0000000000407805 */ /* 0x000fe4000001ff00 */
[----:B------:R-:W-:Y:S01]  /*0640*/  SHF.R.U32.HI R165, RZ, 0x10, R40 ;  /* 0x00000010ffa57819 */ /* 0x000fe20000011628 */
[----:B------:R-:W-:Y:S01]  /*0650*/  IMAD R153, R158, 0x14, R37 ;  /* 0x000000149e997824 */ /* 0x000fe200078e0225 */
[----:B------:R-:W-:Y:S01]  /*0660*/  SHF.L.U32 R154, R154, 0x2, RZ ;  /* 0x000000029a9a7819 */ /* 0x000fe200000006ff */
[----:B------:R-:W-:Y:S01]  /*0670*/  IMAD R155, R156, 0x14, R39 ;  /* 0x000000149c9b7824 */ /* 0x000fe200078e0227 */
[----:B------:R-:W0:Y:S01]  /*0680*/  LDCU.64 UR8, c[0x0][0x358] ;  /* 0x00006b00ff0877ac */ /* 0x000e220008000a00 */
[C---:B------:R-:W-:Y:S02]  /*0690*/  IMAD R161, R36.reuse, 0x5, R163 ;  /* 0x0000000524a17824 */ /* 0x040fe400078e02a3 */
[----:B------:R-:W-:-:S07]  /*06a0*/  IMAD R157, R36, 0x5, R159 ;  /* 0x00000005249d7824 */ /* 0x000fce00078e029f */
.L_x_2:
[----:B------:R-:W1:Y:S01]  /*06b0*/  S2R R43, SR_TID.X ;  /* 0x00000000002b7919 */ /* 0x000e620000002100 */
[C---:B------:R-:W-:Y:S01]  /*06c0*/  LOP3.LUT P2, RZ, R161.reuse, R152, RZ, 0xfc, !PT ;  /* 0x00000098a1ff7212 */ /* 0x040fe2000784fcff */
[----:B------:R-:W-:Y:S01]  /*06d0*/  UMOV UR6, 0xfffffff0 ;  /* 0xfffffff000067882 */ /* 0x000fe20000000000 */
[----:B------:R-:W-:Y:S01]  /*06e0*/  MOV R40, R153 ;  /* 0x0000009900287202 */ /* 0x000fe20000000f00 */
[----:B------:R-:W-:Y:S01]  /*06f0*/  BAR.SYNC.DEFER_BLOCKING 0x0 ;  /* 0x0000000000007b1d */ /* 0x000fe20000010000 */
[----:B------:R-:W-:Y:S02]  /*0700*/  MOV R44, R158 ;  /* 0x0000009e002c7202 */ /* 0x000fe40000000f00 */
[----:B------:R-:W-:Y:S02]  /*0710*/  MOV R41, R155 ;  /* 0x0000009b00297202 */ /* 0x000fe40000000f00 */
[----:B------:R-:W-:Y:S02]  /*0720*/  MOV R42, R156 ;  /* 0x0000009c002a7202 */ /* 0x000fe40000000f00 */
[----:B------:R-:W-:-:S02]  /*0730*/  IADD3 R50, PT, PT, R161, R152, RZ ;  /* 0x00000098a1327210 */ /* 0x000fc40007ffe0ff */
[----:B-1----:R-:W-:-:S04]  /*0740*/  SHF.L.U32 R43, R43, 0x1, RZ ;  /* 0x000000012b2b7819 */ /* 0x002fc800000006ff */
[----:B------:R-:W-:-:S04]  /*0750*/  LOP3.LUT R45, R43, 0x2, RZ, 0xc0, !PT ;  /* 0x000000022b2d7812 */ /* 0x000fc800078ec0ff */
[----:B------:R-:W-:-:S07]  /*0760*/  IADD3 R45, PT, PT, R154, -0xb7f, R45 ;  /* 0xfffff4819a2d7810 */ /* 0x000fce0007ffe02d */
.L_x_0:
[----:B-1----:R-:W-:Y:S01]  /*0770*/  IMAD.HI.U32 R49, R44, -0xf0f0f0f, RZ ;  /* 0xf0f0f0f12c317827 */ /* 0x002fe200078e00ff */
[----:B------:R-:W-:Y:S02]  /*0780*/  LOP3.LUT P0, RZ, R157, R152, RZ, 0xfc, !PT ;  /* 0x000000989dff7212 */ /* 0x000fe4000780fcff */
[----:B------:R-:W-:Y:S01]  /*0790*/  IADD3 R52, PT, PT, R43, 0x1, RZ ;  /* 0x000000012b347810 */ /* 0x000fe20007ffe0ff */
[----:B------:R-:W-:Y:S01]  /*07a0*/  IMAD.HI.U32 R47, R42, -0xf0f0f0f, RZ ;  /* 0xf0f0f0f12a2f7827 */ /* 0x000fe200078e00ff */
[----:B------:R-:W-:-:S03]  /*07b0*/  SHF.R.U32.HI R49, RZ, 0x4, R49 ;  /* 0x00000004ff317819 */ /* 0x000fc60000011631 */
[----:B------:R-:W-:Y:S01]  /*07c0*/  IMAD.HI.U32 R46, R43, -0x3f3f3f3f, RZ ;  /* 0xc0c0c0c12b2e7827 */ /* 0x000fe200078e00ff */
[----:B------:R-:W-:-:S03]  /*07d0*/  SHF.R.U32.HI R47, RZ, 0x4, R47 ;  /* 0x00000004ff2f7819 */ /* 0x000fc6000001162f */
[----:B------:R-:W-:Y:S02]  /*07e0*/  IMAD R36, R49, -0x11, R158 ;  /* 0xffffffef31247824 */ /* 0x000fe400078e029e */
[----:B------:R-:W-:Y:S02]  /*07f0*/  IMAD R37, R47, -0x11, R156 ;  /* 0xffffffef2f257824 */ /* 0x000fe400078e029c */
[----:B------:R-:W-:Y:S01]  /*0800*/  IMAD.HI.U32 R52, R52, -0x3f3f3f3f, RZ ;  /* 0xc0c0c0c134347827 */ /* 0x000fe200078e00ff */
[----:B------:R-:W-:Y:S02]  /*0810*/  IADD3 R36, PT, PT, R36, UR6, RZ ;  /* 0x0000000624247c10 */ /* 0x000fe4000fffe0ff */
[----:B------:R-:W-:Y:S02]  /*0820*/  IADD3 R37, PT, PT, R37, UR6, RZ ;  /* 0x0000000625257c10 */ /* 0x000fe4000fffe0ff */
[----:B------:R-:W-:Y:S02]  /*0830*/  ISETP.LT.U32.OR P1, PT, R36, -0xf, !P2 ;  /* 0xfffffff12400780c */ /* 0x000fe40005721470 */
[----:B------:R-:W-:-:S02]  /*0840*/  IADD3 R36, PT, PT, R157, R152, RZ ;  /* 0x000000989d247210 */ /* 0x000fc40007ffe0ff */
[----:B------:R-:W-:Y:S02]  /*0850*/  ISETP.LT.U32.OR P0, PT, R37, -0xf, !P0 ;  /* 0xfffffff12500780c */ /* 0x000fe40004701470 */
[----:B------:R-:W-:Y:S02]  /*0860*/  ISETP.GT.U32.OR P1, PT, R50, 0xf, P1 ;  /* 0x0000000f3200780c */ /* 0x000fe40000f24470 */
[----:B------:R-:W-:-:S11]  /*0870*/  ISETP.GT.U32.OR P0, PT, R36, 0xf, P0 ;  /* 0x0000000f2400780c */ /* 0x000fd60000704470 */
[-C--:B------:R-:W-:Y:S01]  /*0880*/  @!P1 IADD3 R51, PT, PT, R163, R152.reuse, RZ ;  /* 0x00000098a3339210 */ /* 0x080fe20007ffe0ff */
[----:B------:R-:W1:Y:S01]  /*0890*/  @!P1 LDC.64 R38, c[0x0][0x380] ;  /* 0x0000e000ff269b82 */ /* 0x000e620000000a00 */
[----:B------:R-:W-:-:S03]  /*08a0*/  @!P0 IADD3 R53, PT, PT, R159, R152, RZ ;  /* 0x000000989f358210 */ /* 0x000fc60007ffe0ff */
[----:B------:R-:W-:Y:S01]  /*08b0*/  @!P1 IMAD R48, R158, 0xf, R51 ;  /* 0x0000000f9e309824 */ /* 0x000fe200078e0233 */
[----:B------:R-:W-:Y:S01]  /*08c0*/  SHF.R.U32.HI R51, RZ, 0x8, R46 ;  /* 0x00000008ff337819 */ /* 0x000fe2000001162e */
[----:B------:R-:W-:Y:S02]  /*08d0*/  @!P0 IMAD R54, R156, 0xf, R53 ;  /* 0x0000000f9c368824 */ /* 0x000fe400078e0235 */
[----:B------:R-:W2:Y:S01]  /*08e0*/  @!P0 LDC.64 R36, c[0x0][0x380] ;  /* 0x0000e000ff248b82 */ /* 0x000ea20000000a00 */
[--C-:B------:R-:W-:Y:S02]  /*08f0*/  @!P1 IMAD R48, R48, 0xb8, R45.reuse ;  /* 0x000000b830309824 */ /* 0x100fe400078e022d */
[----:B------:R-:W-:Y:S01]  /*0900*/  @!P0 IMAD R46, R54, 0xb8, R45 ;  /* 0x000000b8362e8824 */ /* 0x000fe200078e022d */
[----:B------:R-:W-:Y:S01]  /*0910*/  SHF.R.U32.HI R54, RZ, 0x8, R52 ;  /* 0x00000008ff367819 */ /* 0x000fe20000011634 */
[----:B------:R-:W-:Y:S02]  /*0920*/  @!P1 IMAD R48, R49, -0xb748, R48 ;  /* 0xffff48b831309824 */ /* 0x000fe400078e0230 */
[----:B------:R-:W-:-:S02]  /*0930*/  HFMA2 R52, -RZ, RZ, 0, 0 ;  /* 0x00000000ff347431 */ /* 0x000fc400000001ff */
[----:B------:R-:W-:Y:S01]  /*0940*/  @!P0 IMAD R53, R47, -0xb748, R46 ;  /* 0xffff48b82f358824 */ /* 0x000fe200078e022e */
[----:B------:R-:W-:Y:S01]  /*0950*/  MOV R46, RZ ;  /* 0x000000ff002e7202 */ /* 0x000fe20000000f00 */
[----:B------:R-:W-:Y:S02]  /*0960*/  @!P1 IMAD R48, R51, 0xa1b8, R48 ;  /* 0x0000a1b833309824 */ /* 0x000fe400078e0230 */
[----:B------:R-:W-:-:S03]  /*0970*/  @!P0 IMAD R55, R54, 0xa1b8, R53 ;  /* 0x0000a1b836378824 */ /* 0x000fc600078e0235 */
[----:B------:R-:W-:-:S05]  /*0980*/  @!P1 IADD3 R53, PT, PT, R48, -0x1, RZ ;  /* 0xffffffff30359810 */ /* 0x000fca0007ffe0ff */
[----:B-1----:R-:W-:-:S04]  /*0990*/  @!P1 IMAD.WIDE R38, R53, 0x4, R38 ;  /* 0x0000000435269825 */ /* 0x002fc800078e0226 */
[----:B--2---:R-:W-:Y:S01]  /*09a0*/  @!P0 IMAD.WIDE R36, R55, 0x4, R36 ;  /* 0x0000000437248825 */ /* 0x004fe200078e0224 */
[----:B0-----:R-:W2:Y:S04]  /*09b0*/  @!P1 LDG.E.CONSTANT R46, desc[UR8][R38.64] ;  /* 0x00000008262e9981 */ /* 0x001ea8000c1e9900 */
[----:B------:R-:W3:Y:S01]  /*09c0*/  @!P0 LDG.E.CONSTANT R52, desc[UR8][R36.64] ;  /* 0x0000000824348981 */ /* 0x000ee2000c1e9900 */
[----:B------:R-:W0:Y:S01]  /*09d0*/  S2UR UR5, SR_CgaCtaId ;  /* 0x00000000000579c3 */ /* 0x000e220000008800 */
[----:B------:R-:W-:Y:S01]  /*09e0*/  IMAD R48, R51, 0x154, R40 ;  /* 0x0000015433307824 */ /* 0x000fe200078e0228 */
[----:B------:R-:W-:Y:S01]  /*09f0*/  UMOV UR4, 0x400 ;  /* 0x0000040000047882 */ /* 0x000fe20000000000 */
[----:B------:R-:W-:Y:S01]  /*0a00*/  IMAD R54, R54, 0x154, R41 ;  /* 0x0000015436367824 */ /* 0x000fe200078e0229 */
[----:B------:R-:W-:Y:S01]  /*0a10*/  UIADD3 UR6, UPT, UPT, UR6, 0x2, URZ ;  /* 0x0000000206067890 */ /* 0x000fe2000fffe0ff */
[----:B------:R-:W-:Y:S01]  /*0a20*/  IMAD R48, R49, -0x154, R48 ;  /* 0xfffffeac31307824 */ /* 0x000fe200078e0230 */
[----:B------:R-:W-:Y:S01]  /*0a30*/  IADD3 R44, PT, PT, R44, 0x2, RZ ;  /* 0x000000022c2c7810 */ /* 0x000fe20007ffe0ff */
[----:B------:R-:W-:Y:S01]  /*0a40*/  IMAD R54, R47, -0x154, R54 ;  /* 0xfffffeac2f367824 */ /* 0x000fe200078e0236 */
[----:B------:R-:W-:Y:S01]  /*0a50*/  UISETP.NE.AND UP0, UPT, UR6, 0x78, UPT ;  /* 0x000000780600788c */ /* 0x000fe2000bf05270 */
[----:B------:R-:W-:-:S02]  /*0a60*/  IADD3 R42, PT, PT, R42, 0x2, RZ ;  /* 0x000000022a2a7810 */ /* 0x000fc40007ffe0ff */
[----:B------:R-:W-:Y:S02]  /*0a70*/  IADD3 R43, PT, PT, R43, 0x28, RZ ;  /* 0x000000282b2b7810 */ /* 0x000fe40007ffe0ff */
[----:B------:R-:W-:Y:S02]  /*0a80*/  IADD3 R40, PT, PT, R40, 0x28, RZ ;  /* 0x0000002828287810 */ /* 0x000fe40007ffe0ff */
[----:B------:R-:W-:Y:S02]  /*0a90*/  IADD3 R41, PT, PT, R41, 0x28, RZ ;  /* 0x0000002829297810 */ /* 0x000fe40007ffe0ff */
[----:B------:R-:W-:Y:S01]  /*0aa0*/  IADD3 R45, PT, PT, R45, 0x1590, RZ ;  /* 0x000015902d2d7810 */ /* 0x000fe20007ffe0ff */
[----:B0-----:R-:W-:-:S06]  /*0ab0*/  ULEA UR7, UR5, UR4, 0x18 ;  /* 0x0000000405077291 */ /* 0x001fcc000f8ec0ff */
[----:B------:R-:W-:Y:S02]  /*0ac0*/  LEA R47, R48, UR7, 0x2 ;  /* 0x00000007302f7c11 */ /* 0x000fe4000f8e10ff */
[----:B------:R-:W-:-:S03]  /*0ad0*/  LEA R49, R54, UR7, 0x2 ;  /* 0x0000000736317c11 */ /* 0x000fc6000f8e10ff */
[----:B--2---:R1:W-:Y:S04]  /*0ae0*/  STS [R47], R46 ;  /* 0x0000002e2f007388 */ /* 0x0043e80000000800 */
[----:B---3--:R1:W-:Y:S01]  /*0af0*/  STS [R49+0x4], R52 ;  /* 0x0000043431007388 */ /* 0x0083e20000000800 */
[----:B------:R-:W-:Y:S05]  /*0b00*/  BRA.U UP0, `(.L_x_0) ;  /* 0xfffffffd00187547 */ /* 0x000fea000b83ffff */
[----:B------:R-:W0:Y:S02]  /*0b10*/  S2R R66, SR_TID.X ;  /* 0x0000000000427919 */ /* 0x000e240000002100 */
[----:B0-----:R-:W-:-:S13]  /*0b20*/  ISETP.GT.U32.AND P0, PT, R66, 0xb, PT ;  /* 0x0000000b4200780c */ /* 0x001fda0003f04070 */
[----:B------:R-:W0:Y:S01]  /*0b30*/  @!P0 LDC.64 R36, c[0x0][0x388] ;  /* 0x0000e200ff248b82 */ /* 0x000e220000000a00 */
[----:B------:R-:W-:-:S04]  /*0b40*/  @!P0 IMAD R39, R152, 0xb8, R160 ;  /* 0x000000b898278824 */ /* 0x000fc800078e02a0 */
[----:B0-----:R-:W-:-:S06]  /*0b50*/  @!P0 IMAD.WIDE.U32 R36, R39, 0x4, R36 ;  /* 0x0000000427248825 */ /* 0x001fcc00078e0024 */
[----:B------:R-:W2:Y:S01]  /*0b60*/  @!P0 LDG.E.CONSTANT R36, desc[UR8][R36.64] ;  /* 0x0000000824248981 */ /* 0x000ea2000c1e9900 */
[----:B------:R-:W-:Y:S01]  /*0b70*/  UIADD3 UR4, UPT, UPT, UR4, 0x2a80, URZ ;  /* 0x00002a8004047890 */ /* 0x000fe2000fffe0ff */
[----:B------:R-:W-:Y:S01]  /*0b80*/  MOV R68, RZ ;  /* 0x000000ff00447202 */ /* 0x000fe20000000f00 */
[----:B------:R-:W-:Y:S02]  /*0b90*/  IMAD R69, R165, 0xa5, R66 ;  /* 0x000000a5a5457824 */ /* 0x000fe400078e0242 */
[----:B------:R-:W-:-:S06]  /*0ba0*/  ULEA UR4, UR5, UR4, 0x18 ;  /* 0x0000000405047291 */ /* 0x000fcc000f8ec0ff */
[----:B------:R-:W-:-:S05]  /*0bb0*/  @!P0 LEA R39, R66, UR4, 0x2 ;  /* 0x0000000442278c11 */ /* 0x000fca000f8e10ff */
[----:B--2---:R0:W-:Y:S01]  /*0bc0*/  @!P0 STS [R39], R36 ;  /* 0x0000002427008388 */ /* 0x0041e20000000800 */
[----:B------:R-:W-:Y:S06]  /*0bd0*/  BAR.SYNC.DEFER_BLOCKING 0x0 ;  /* 0x0000000000007b1d */ /* 0x000fec0000010000 */
.L_x_1:
[C---:B------:R-:W-:Y:S01]  /*0be0*/  IMAD R162, R68.reuse, 0x5, R69 ;  /* 0x0000000544a27824 */ /* 0x040fe200078e0245 */
[C---:B0-----:R-:W-:Y:S02]  /*0bf0*/  LEA R36, R68.reuse, UR4, 0x4 ;  /* 0x0000000444247c11 */ /* 0x041fe4000f8e20ff */
[----:B------:R-:W-:Y:S02]  /*0c00*/  IADD3 R68, PT, PT, R68, 0x1, RZ ;  /* 0x0000000144447810 */ /* 0x000fe40007ffe0ff */
[----:B------:R-:W-:Y:S02]  /*0c10*/  SHF.L.U32 R162, R162, 0x2, RZ ;  /* 0x00000002a2a27819 */ /* 0x000fe400000006ff */
[----:B------:R-:W-:Y:S01]  /*0c20*/  LDS.128 R36, [R36] ;  /* 0x0000000024247984 */ /* 0x000fe20000000c00 */
[----:B------:R-:W-:Y:S02]  /*0c30*/  ISETP.NE.AND P0, PT, R68, 0x3, PT ;  /* 0x000000034400780c */ /* 0x000fe40003f05270 */
[----:B------:R-:W-:-:S05]  /*0c40*/  LEA R162, R162, UR7, 0x2 ;  /* 0x00000007a2a27c11 */ /* 0x000fca000f8e10ff */
[----:B-1----:R-:W0:Y:S04]  /*0c50*/  LDS.128 R44, [R162] ;  /* 0x00000000a22c7984 */ /* 0x002e280000000c00 */
[----:B------:R-:W1:Y:S04]  /*0c60*/  LDS.128 R52, [R162+0x50] ;  /* 0x00005000a2347984 */ /* 0x000e680000000c00 */
[----:B------:R-:W2:Y:S04]  /*0c70*/  LDS.128 R56, [R162+0xa0] ;  /* 0x0000a000a2387984 */ /* 0x000ea80000000c00 */
[----:B------:R-:W3:Y:S04]  /*0c80*/  LDS.128 R48, [R162+0xf0] ;  /* 0x0000f000a2307984 */ /* 0x000ee80000000c00 */
[----:B------:R-:W4:Y:S04]  /*0c90*/  LDS.128 R40, [R162+0x140] ;  /* 0x00014000a2287984 */ /* 0x000f280000000c00 */
[----:B------:R-:W5:Y:S01]  /*0ca0*/  LDS.128 R60, [R162+0x9b0] ;  /* 0x0009b000a23c7984 */ /* 0x000f620000000c00 */
[----:B0-----:R-:W-:Y:S01]  /*0cb0*/  FFMA R67, R44, R36, R67 ;  /* 0x000000242c437223 */ /* 0x001fe20000000043 */
[----:B------:R-:W-:Y:S01]  /*0cc0*/  FFMA R64, R45, R37, R64 ;  /* 0x000000252d407223 */ /* 0x000fe20000000040 */
[----:B------:R-:W-:Y:S01]  /*0cd0*/  FFMA R65, R46, R38, R65 ;  /* 0x000000262e417223 */ /* 0x000fe20000000041 */
[----:B------:R-:W-:Y:S01]  /*0ce0*/  FFMA R34, R47, R39, R34 ;  /* 0x000000272f227223 */ /* 0x000fe20000000022 */
[----:B-1----:R-:W-:Y:S01]  /*0cf0*/  FFMA R35, R36, R52, R35 ;  /* 0x0000003424237223 */ /* 0x002fe20000000023 */
[----:B------:R-:W-:Y:S01]  /*0d00*/  FFMA R32, R37, R53, R32 ;  /* 0x0000003525207223 */ /* 0x000fe20000000020 */
[----:B------:R-:W-:Y:S01]  /*0d10*/  FFMA R33, R38, R54, R33 ;  /* 0x0000003626217223 */ /* 0x000fe20000000021 */
[----:B------:R-:W-:Y:S01]  /*0d20*/  FFMA R30, R39, R55, R30 ;  /* 0x00000037271e7223 */ /* 0x000fe2000000001e */
[----:B--2---:R-:W-:Y:S01]  /*0d30*/  FFMA R31, R36, R56, R31 ;  /* 0x00000038241f7223 */ /* 0x004fe2000000001f */
[----:B------:R-:W-:Y:S01]  /*0d40*/  FFMA R28, R37, R57, R28 ;  /* 0x00000039251c7223 */ /* 0x000fe2000000001c */
[----:B------:R-:W-:Y:S01]  /*0d50*/  FFMA R29, R38, R58, R29 ;  /* 0x0000003a261d7223 */ /* 0x000fe2000000001d */
[----:B------:R-:W-:Y:S01]  /*0d60*/  FFMA R26, R39, R59, R26 ;  /* 0x0000003b271a7223 */ /* 0x000fe2000000001a */
[----:B---3--:R-:W-:Y:S01]  /*0d70*/  FFMA R27, R36, R48, R27 ;  /* 0x00000030241b7223 */ /* 0x008fe2000000001b */
[----:B------:R-:W-:Y:S01]  /*0d80*/  FFMA R24, R37, R49, R24 ;  /* 0x0000003125187223 */ /* 0x000fe20000000018 */
[----:B------:R-:W-:Y:S01]  /*0d90*/  FFMA R25, R38, R50, R25 ;  /* 0x0000003226197223 */ /* 0x000fe20000000019 */
[----:B------:R-:W-:Y:S01]  /*0da0*/  FFMA R22, R39, R51, R22 ;  /* 0x0000003327167223 */ /* 0x000fe20000000016 */
[----:B------:R-:W0:Y:S01]  /*0db0*/  LDS.128 R44, [R162+0x190] ;  /* 0x00019000a22c7984 */ /* 0x000e220000000c00 */
[----:B----4-:R-:W-:Y:S01]  /*0dc0*/  FFMA R23, R36, R40, R23 ;  /* 0x0000002824177223 */ /* 0x010fe20000000017 */
[----:B------:R-:W-:Y:S01]  /*0dd0*/  FFMA R20, R37, R41, R20 ;  /* 0x0000002925147223 */ /* 0x000fe20000000014 */
[----:B------:R-:W-:Y:S01]  /*0de0*/  FFMA R21, R38, R42, R21 ;  /* 0x0000002a26157223 */ /* 0x000fe20000000015 */
[----:B------:R-:W1:Y:S01]  /*0df0*/  LDS.128 R52, [R162+0x1e0] ;  /* 0x0001e000a2347984 */ /* 0x000e620000000c00 */
[----:B------:R-:W-:Y:S01]  /*0e00*/  FFMA R18, R39, R43, R18 ;  /* 0x0000002b27127223 */ /* 0x000fe20000000012 */
[----:B-----5:R-:W-:Y:S01]  /*0e10*/  FFMA R149, R36, R60, R149 ;  /* 0x0000003c24957223 */ /* 0x020fe20000000095 */
[----:B------:R-:W-:Y:S01]  /*0e20*/  FFMA R148, R37, R61, R148 ;  /* 0x0000003d25947223 */ /* 0x000fe20000000094 */
[----:B------:R-:W2:Y:S01]  /*0e30*/  LDS.128 R56, [R162+0x230] ;  /* 0x00023000a2387984 */ /* 0x000ea20000000c00 */
[----:B------:R-:W-:Y:S01]  /*0e40*/  FFMA R151, R38, R62, R151 ;  /* 0x0000003e26977223 */ /* 0x000fe20000000097 */
[----:B------:R-:W-:-:S02]  /*0e50*/  FFMA R150, R39, R63, R150 ;  /* 0x0000003f27967223 */ /* 0x000fc40000000096 */
[----:B------:R-:W3:Y:S04]  /*0e60*/  LDS.128 R48, [R162+0x280] ;  /* 0x00028000a2307984 */ /* 0x000ee80000000c00 */
[----:B------:R-:W4:Y:S01]  /*0e70*/  LDS.128 R40, [R162+0x2d0] ;  /* 0x0002d000a2287984 */ /* 0x000f220000000c00 */
        /* <DEDUP_REMOVED lines=21> */
[----:B------:R-:W-:-:S03]  /*0fd0*/  FFMA R70, R39, R43, R70 ;  /* 0x0000002b27467223 */ /* 0x000fc60000000046 */
[----:B------:R-:W2:Y:S04]  /*0fe0*/  LDS.128 R56, [R162+0x3c0] ;  /* 0x0003c000a2387984 */ /* 0x000ea80000000c00 */
        /* <DEDUP_REMOVED lines=75> */
[----:B------:R-:W3:Y:S01]  /*14a0*/  LDS.128 R56, [R162+0x960] ;  /* 0x00096000a2387984 */ /* 0x000ee20000000c00 */
        /* <DEDUP_REMOVED lines=16> */
[----:B------:R-:W-:Y:S06]  /*15b0*/  @P0 BRA `(.L_x_1) ;  /* 0xfffffff400880947 */ /* 0x000fec000383ffff */
[----:B------:R-:W-:-:S04]  /*15c0*/  IADD3 R152, PT, PT, R152, 0x1, RZ ;  /* 0x0000000198987810 */ /* 0x000fc80007ffe0ff */
[----:B------:R-:W-:-:S13]  /*15d0*/  ISETP.NE.AND P0, PT, R152, 0x3, PT ;  /* 0x000000039800780c */ /* 0x000fda0003f05270 */
[----:B------:R-:W-:Y:S05]  /*15e0*/  @P0 BRA `(.L_x_2) ;  /* 0xfffffff000300947 */ /* 0x000fea000383ffff */
[----:B------:R-:W-:-:S05]  /*15f0*/  LOP3.LUT R36, R66, 0xffff, RZ, 0xc0, !PT ;  /* 0x0000ffff42247812 */ /* 0x000fca00078ec0ff */
[----:B------:R-:W-:-:S05]  /*1600*/  IMAD R36, R36, 0x3334, RZ ;  /* 0x0000333424247824 */ /* 0x000fca00078e02ff */
[----:B------:R-:W-:-:S04]  /*1610*/  SHF.R.U32.HI R39, RZ, 0x10, R36 ;  /* 0x00000010ff277819 */ /* 0x000fc80000011624 */
[C---:B------:R-:W-:Y:S01]  /*1620*/  PRMT R36, R39.reuse, 0x9910, RZ ;  /* 0x0000991027247816 */ /* 0x040fe200000000ff */
[----:B------:R-:W-:-:S03]  /*1630*/  IMAD R39, R39, 0x14370, R154 ;  /* 0x0001437027277824 */ /* 0x000fc600078e029a */
[----:B------:R-:W-:-:S04]  /*1640*/  LEA R36, R36, R36, 0x2 ;  /* 0x0000002424247211 */ /* 0x000fc800078e10ff */
[----:B------:R-:W-:-:S04]  /*1650*/  IADD3 R36, PT, PT, RZ, -R36, RZ ;  /* 0x80000024ff247210 */ /* 0x000fc80007ffe0ff */
[----:B------:R-:W-:-:S04]  /*1660*/  PRMT R37, R36, 0x7710, RZ ;  /* 0x0000771024257816 */ /* 0x000fc800000000ff */
[----:B------:R-:W-:Y:S02]  /*1670*/  IADD3 R66, PT, PT, R37, R66, RZ ;  /* 0x0000004225427210 */ /* 0x000fe40007ffe0ff */
[----:B------:R-:W0:Y:S02]  /*1680*/  LDC.64 R36, c[0x0][0x390] ;  /* 0x0000e400ff247b82 */ /* 0x000e240000000a00 */
[----:B------:R-:W-:-:S05]  /*1690*/  PRMT R38, R66, 0x9910, RZ ;  /* 0x0000991042267816 */ /* 0x000fca00000000ff */
[----:B------:R-:W-:-:S05]  /*16a0*/  IMAD R38, R38, 0xb8, RZ ;  /* 0x000000b826267824 */ /* 0x000fca00078e02ff */
[----:B------:R-:W-:-:S04]  /*16b0*/  LOP3.LUT R38, R38, 0xffff, RZ, 0xc0, !PT ;  /* 0x0000ffff26267812 */ /* 0x000fc800078ec0ff */
[----:B------:R-:W-:-:S05]  /*16c0*/  IADD3 R39, PT, PT, R38, R39, RZ ;  /* 0x0000002726277210 */ /* 0x000fca0007ffe0ff */
[----:B0-----:R-:W-:-:S05]  /*16d0*/  IMAD.WIDE.U32 R36, R39, 0x4, R36 ;  /* 0x0000000427247825 */ /* 0x001fca00078e0024 */
[----:B------:R-:W-:Y:S04]  /*16e0*/  STG.E desc[UR8][R36.64], R67 ;  /* 0x0000004324007986 */ /* 0x000fe8000c101908 */
        /* <DEDUP_REMOVED lines=118> */
[----:B------:R-:W-:Y:S01]  /*1e50*/  STG.E desc[UR8][R36.64+0x4e2ac], R150 ;  /* 0x04e2ac9624007986 */ /* 0x000fe2000c101908 */
[----:B------:R-:W-:Y:S05]  /*1e60*/  EXIT ;  /* 0x000000000000794d */ /* 0x000fea0003800000 */
.L_x_3:
[----:B------:R-:W-:-:S00]  /*1e70*/  BRA `(.L_x_3) ;  /* 0xfffffffc00fc7947 */ /* 0x000fc0000383ffff */
[----:B------:R-:W-:-:S00]  /*1e80*/  NOP ;  /* 0x0000000000007918 */ /* 0x000fc00000000000 */
[----:B------:R-:W-:-:S00]  /*1e90*/  NOP ;  /* 0x0000000000007918 */ /* 0x000fc00000000000 */
[----:B------:R-:W-:-:S00]  /*1ea0*/  NOP ;  /* 0x0000000000007918 */ /* 0x000fc00000000000 */
[----:B------:R-:W-:-:S00]  /*1eb0*/  NOP ;  /* 0x0000000000007918 */ /* 0x000fc00000000000 */
[----:B------:R-:W-:-:S00]  /*1ec0*/  NOP ;  /* 0x0000000000007918 */ /* 0x000fc00000000000 */
[----:B------:R-:W-:-:S00]  /*1ed0*/  NOP ;  /* 0x0000000000007918 */ /* 0x000fc00000000000 */
[----:B------:R-:W-:-:S00]  /*1ee0*/  NOP ;  /* 0x0000000000007918 */ /* 0x000fc00000000000 */
[----:B------:R-:W-:-:S00]  /*1ef0*/  NOP ;  /* 0x0000000000007918 */ /* 0x000fc00000000000 */
.L_x_5:


//--------------------- .text.my_kernel_kernel1   --------------------------
	.section	.text.my_kernel_kernel1,"ax",@progbits
	.align	128
        .global         my_kernel_kernel1
        .type           my_kernel_kernel1,@function
        .size           my_kernel_kernel1,(.L_x_6 - my_kernel_kernel1)
        .other          my_kernel_kernel1,@"STO_CUDA_ENTRY STV_DEFAULT"
my_kernel_kernel1:
.text.my_kernel_kernel1:
[----:B------:R-:W-:Y:S01]  /*0000*/  LDC R1, c[0x0][0x37c] ;  /* 0x0000df00ff017b82 */ /* 0x000fe20000000800 */
[----:B------:R-:W0:Y:S07]  /*0010*/  S2R R11, SR_CTAID.X ;  /* 0x00000000000b7919 */ /* 0x000e2e0000002500 */
[----:B------:R-:W1:Y:S01]  /*0020*/  LDC.64 R2, c[0x0][0x388] ;  /* 0x0000e200ff027b82 */ /* 0x000e620000000a00 */
[----:B------:R-:W2:Y:S07]  /*0030*/  LDCU.64 UR4, c[0x0][0x358] ;  /* 0x00006b00ff0477ac */ /* 0x000eae0008000a00 */
[----:B------:R-:W3:Y:S01]  /*0040*/  LDC.64 R4, c[0x0][0x390] ;  /* 0x0000e400ff047b82 */ /* 0x000ee20000000a00 */
[----:B0-----:R-:W-:-:S04]  /*0050*/  IMAD.HI.U32 R0, R11, -0x4de9bd37, RZ ;  /* 0xb21642c90b007827 */ /* 0x001fc800078e00ff */
[----:B-1----:R-:W-:Y:S01]  /*0060*/  IMAD.WIDE.U32 R2, R11, 0x4, R2 ;  /* 0x000000040b027825 */ /* 0x002fe200078e0002 */
[----:B------:R-:W-:-:S05]  /*0070*/  SHF.R.U32.HI R0, RZ, 0x7, R0 ;  /* 0x00000007ff007819 */ /* 0x000fca0000011600 */
[----:B------:R-:W-:Y:S01]  /*0080*/  IMAD R7, R0, -0xb8, R11 ;  /* 0xffffff4800077824 */ /* 0x000fe200078e020b */
[----:B--2---:R-:W2:Y:S03]  /*0090*/  LDG.E.CONSTANT R2, desc[UR4][R2.64] ;  /* 0x0000000402027981 */ /* 0x004ea6000c1e9900 */
[----:B---3--:R-:W-:Y:S02]  /*00a0*/  IMAD.WIDE.U32 R4, R7, 0x4, R4 ;  /* 0x0000000407047825 */ /* 0x008fe400078e0004 */
[----:B------:R-:W0:Y:S04]  /*00b0*/  LDC.64 R6, c[0x0][0x380] ;  /* 0x0000e000ff067b82 */ /* 0x000e280000000a00 */
[----:B------:R-:W2:Y:S01]  /*00c0*/  LDG.E.CONSTANT R5, desc[UR4][R4.64] ;  /* 0x0000000404057981 */ /* 0x000ea2000c1e9900 */
[----:B0-----:R-:W-:-:S04]  /*00d0*/  IMAD.WIDE.U32 R6, R11, 0x4, R6 ;  /* 0x000000040b067825 */ /* 0x001fc800078e0006 */
[----:B--2---:R-:W-:-:S04]  /*00e0*/  FADD R0, R2, R5 ;  /* 0x0000000502007221 */ /* 0x004fc80000000000 */
[----:B------:R-:W-:-:S05]  /*00f0*/  FADD R8, R0, 3 ;  /* 0x4040000000087421 */ /* 0x000fca0000000000 */
[----:B------:R-:W-:-:S04]  /*0100*/  FMNMX R8, R8, 6, PT ;  /* 0x40c0000008087809 */ /* 0x000fc80003800000 */
[----:B------:R-:W-:-:S05]  /*0110*/  FMNMX R8, RZ, R8, !PT ;  /* 0x00000008ff087209 */ /* 0x000fca0007800000 */
[----:B------:R-:W-:-:S04]  /*0120*/  FMUL R9, R8, 0.16666670143604278564 ;  /* 0x3e2aaaad08097820 */ /* 0x000fc80000400000 */
[----:B------:R-:W-:-:S05]  /*0130*/  FMUL R9, R0, R9 ;  /* 0x0000000900097220 */ /* 0x000fca0000400000 */
[----:B------:R-:W-:Y:S01]  /*0140*/  STG.E desc[UR4][R6.64], R9 ;  /* 0x0000000906007986 */ /* 0x000fe2000c101904 */
[----:B------:R-:W-:Y:S05]  /*0150*/  EXIT ;  /* 0x000000000000794d */ /* 0x000fea0003800000 */
.L_x_4:
        /* <DEDUP_REMOVED lines=10> */
.L_x_6:


//--------------------- .nv.shared.my_kernel_kernel0 --------------------------
	.section	.nv.shared.my_kernel_kernel0,"aw",@nobits
	.sectionflags	@""
	.align	4
.nv.shared.my_kernel_kernel0:
	.zero		11952


//--------------------- .nv.shared.reserved.0     --------------------------
	.section	.nv.shared.reserved.0,"aw",@nobits
	.weak		__nv_reservedSMEM_offset_0_alias
	.size		__nv_reservedSMEM_offset_0_alias, 0, 64
	.other		__nv_reservedSMEM_offset_0_alias,@"STO_CUDA_RESERVED_SHARED STV_DEFAULT"
__nv_reservedSMEM_offset_0_alias:
	.zero		0
	.zero		64


//--------------------- .nv.constant0.my_kernel_kernel0 --------------------------
	.section	.nv.constant0.my_kernel_kernel0,"a",@progbits
	.sectionflags	@""
	.align	4
.nv.constant0.my_kernel_kernel0:
	.zero		920


//--------------------- .nv.constant0.my_kernel_kernel1 --------------------------
	.section	.nv.constant0.my_kernel_kernel1,"a",@progbits
	.sectionflags	@""
	.align	4
.nv.constant0.my_kernel_kernel1:
	.zero		920


//--------------------- SYMBOLS --------------------------

	.type		.nv.reservedSmem.offset0,@object
	.size		.nv.reservedSmem.offset0,0x4
	.type		.nv.reservedSmem.cap,@object
	.size		.nv.reservedSmem.cap,0x4
